def gluon_tcgen05(
    a_ptr,
    b_ptr,
    c_ptr,
    M,
    N,
    K,
    stride_am,
    stride_bk,
    stride_cm,
    BLOCK_M: gl.constexpr,
    BLOCK_N: gl.constexpr,
    BLOCK_K: gl.constexpr,
    DTYPE: gl.constexpr,
    A_LAYOUT: gl.constexpr,
    B_LAYOUT: gl.constexpr,
    C_LAYOUT: gl.constexpr,
    B_SHAPE: gl.constexpr,
    TMEM_LAYOUT: gl.constexpr,
    TMEM_REG: gl.constexpr,
    TRANS_B: gl.constexpr,
    NUM_BUFFERS: gl.constexpr,
):
    a_desc = tma.make_tensor_descriptor(
        a_ptr, [M, K], [stride_am, 1], [BLOCK_M, BLOCK_K], A_LAYOUT
    )
    b_desc = tma.make_tensor_descriptor(
        b_ptr,
        [N, K] if TRANS_B else [K, N],
        [stride_bk, 1],
        B_SHAPE,
        B_LAYOUT,
    )
    c_desc = tma.make_tensor_descriptor(
        c_ptr, [M, N], [stride_cm, 1], [BLOCK_M, BLOCK_N], C_LAYOUT
    )

    a_bufs = gl.allocate_shared_memory(
        DTYPE, [NUM_BUFFERS, BLOCK_M, BLOCK_K], A_LAYOUT
    )
    b_bufs = gl.allocate_shared_memory(DTYPE, [NUM_BUFFERS] + B_SHAPE, B_LAYOUT)

    pid_m = gl.program_id(0)
    pid_n = gl.program_id(1)
    off_m = pid_m * BLOCK_M
    off_n = pid_n * BLOCK_N

    tma_bars = gl.allocate_shared_memory(
        gl.int64, [NUM_BUFFERS, 1], mbarrier.MBarrierLayout()
    )
    mma_bars = gl.allocate_shared_memory(
        gl.int64, [NUM_BUFFERS, 1], mbarrier.MBarrierLayout()
    )
    for i in gl.static_range(NUM_BUFFERS):
        mbarrier.init(tma_bars.index(i), count=1)
        mbarrier.init(mma_bars.index(i), count=1)

    acc_tmem = allocate_tensor_memory(gl.float32, [BLOCK_M, BLOCK_N], TMEM_LAYOUT)
    idx = 0
    phase = 0
    use_acc = False
    for k in range(0, K, BLOCK_K):
        a = a_bufs.index(idx)
        b = b_bufs.index(idx)
        tma_bar = tma_bars.index(idx)
        mma_bar = mma_bars.index(idx)
        mbarrier.expect(
            tma_bar, a_desc.block_type.nbytes + b_desc.block_type.nbytes
        )
        tma.async_copy_global_to_shared(a_desc, [off_m, k], tma_bar, a)
        tma.async_copy_global_to_shared(
            b_desc, [off_n, k] if TRANS_B else [k, off_n], tma_bar, b
        )
        mbarrier.wait(tma_bar, phase=phase)

        if TRANS_B:
            b = b.permute((1, 0))
        tcgen05_mma(a, b, acc_tmem, use_acc=use_acc)
        tcgen05_commit(mma_bar)
        mbarrier.wait(mma_bar, phase=phase)
        use_acc = True

        idx += 1
        if idx == NUM_BUFFERS:
            idx = 0
            phase ^= 1

    for i in gl.static_range(NUM_BUFFERS):
        mbarrier.invalidate(tma_bars.index(i))
        mbarrier.invalidate(mma_bars.index(i))

    acc = acc_tmem.load(TMEM_REG)
    c_smem = gl.allocate_shared_memory(DTYPE, [BLOCK_M, BLOCK_N], C_LAYOUT)
    c_smem.store(acc.to(DTYPE))
    fence_async_shared()
    tma.async_copy_shared_to_global(c_desc, [off_m, off_n], c_smem)
    tma.store_wait(pendings=0)

# config = {"BLOCK_K": 128, "BLOCK_M": 128, "BLOCK_N": 64, "arch": "sm_100", "dtype": "bf16", "num_buffers": 4, "num_warps": 4, "trans_b": 1}
# arch = sm_100


// ===== COMPILED SASS (sm_100a) =====

	.target	sm_100a

	.elftype	@"ET_EXEC"


//--------------------- .note.nv.tkinfo           --------------------------
	.section	.note.nv.tkinfo,"",@"SHT_NOTE"
	.sectionflags	@"SHF_NOTE_NV_TKINFO"
	.tkinfo
        /*0018*/ 	.word	0x00000081
        /*0030*/ 	.string	""
        /*0030*/ 	.string	"ptxas-blackwell"
        /*0030*/ 	.string	"Cuda compilation tools, release 12.9, V12.9.86"
        /*0030*/ 	.string	"Build cuda_12.9.r12.9/compiler.36037853_0"
        /*0030*/ 	.string	"-v  -suppress-debug-info  -lineinfo  -arch sm_100a "



//--------------------- .note.nv.cuver            --------------------------
	.section	.note.nv.cuver,"",@"SHT_NOTE"
	.sectionflags	@"SHF_NOTE_NV_CUVER"
        /*0018*/ 	.short	0x0001
        /*001a*/ 	.short	0x0064
        /*001c*/ 	.short	0x0001
        /*001e*/ 	.short	0x0000
        /*0020*/ 	.short	0x0001
        /*0022*/ 	.short	0x0000


//--------------------- .nv.info                  --------------------------
	.section	.nv.info,"",@"SHT_CUDA_INFO"
	.align	4


	//----- nvinfo : EIATTR_REGCOUNT
	.align		4
        /*0000*/ 	.byte	0x04, 0x2f
        /*0002*/ 	.short	(.L_4 - .L_3)
	.align		4
.L_3:
        /*0004*/ 	.word	index@(gluon_tcgen05)
        /*0008*/ 	.word	0x00000047


	//----- nvinfo : EIATTR_FRAME_SIZE
	.align		4
.L_4:
        /*000c*/ 	.byte	0x04, 0x11
        /*000e*/ 	.short	(.L_6 - .L_5)
	.align		4
.L_5:
        /*0010*/ 	.word	index@($__internal_2_$__cuda_sm10x_tcgen05_guardrail_trap_unallocated_columns_being_dealloced)
        /*0014*/ 	.word	0x00000000


	//----- nvinfo : EIATTR_FRAME_SIZE
	.align		4
.L_6:
        /*0018*/ 	.byte	0x04, 0x11
        /*001a*/ 	.short	(.L_8 - .L_7)
	.align		4
.L_7:
        /*001c*/ 	.word	index@($__internal_1_$__cuda_sm10x_tcgen05_guardrail_trap_phase_invalid_during_alloc)
        /*0020*/ 	.word	0x00000000


	//----- nvinfo : EIATTR_FRAME_SIZE
	.align		4
.L_8:
        /*0024*/ 	.byte	0x04, 0x11
        /*0026*/ 	.short	(.L_10 - .L_9)
	.align		4
.L_9:
        /*0028*/ 	.word	index@($__internal_0_$__cuda_sm10x_tcgen05_guardrail_trap_col_being_dealloced_not_returned_by_alloc)
        /*002c*/ 	.word	0x00000000


	//----- nvinfo : EIATTR_FRAME_SIZE
	.align		4
.L_10:
        /*0030*/ 	.byte	0x04, 0x11
        /*0032*/ 	.short	(.L_12 - .L_11)
	.align		4
.L_11:
        /*0034*/ 	.word	index@(gluon_tcgen05)
        /*0038*/ 	.word	0x00000000


	//----- nvinfo : EIATTR_MIN_STACK_SIZE
	.align		4
.L_12:
        /*003c*/ 	.byte	0x04, 0x12
        /*003e*/ 	.short	(.L_14 - .L_13)
	.align		4
.L_13:
        /*0040*/ 	.word	index@(gluon_tcgen05)
        /*0044*/ 	.word	0x00000000
.L_14:


//--------------------- .nv.info.gluon_tcgen05    --------------------------
	.section	.nv.info.gluon_tcgen05,"",@"SHT_CUDA_INFO"
	.sectionflags	@""
	.align	4


	//----- nvinfo : EIATTR_CUDA_API_VERSION
	.align		4
        /*0000*/ 	.byte	0x04, 0x37
        /*0002*/ 	.short	(.L_16 - .L_15)
.L_15:
        /*0004*/ 	.word	0x00000081


	//----- nvinfo : EIATTR_KPARAM_INFO
	.align		4
.L_16:
        /*0008*/ 	.byte	0x04, 0x17
        /*000a*/ 	.short	(.L_18 - .L_17)
.L_17:
        /*000c*/ 	.word	0x00000000
        /*0010*/ 	.short	0x000a
        /*0012*/ 	.short	0x0048
        /*0014*/ 	.byte	0x00, 0xf4, 0x21, 0x00


	//----- nvinfo : EIATTR_KPARAM_INFO
	.align		4
.L_18:
        /*0018*/ 	.byte	0x04, 0x17
        /*001a*/ 	.short	(.L_20 - .L_19)
.L_19:
        /*001c*/ 	.word	0x00000000
        /*0020*/ 	.short	0x0009
        /*0022*/ 	.short	0x0040
        /*0024*/ 	.byte	0x00, 0xf4, 0x21, 0x00


	//----- nvinfo : EIATTR_KPARAM_INFO
	.align		4
.L_20:
        /*0028*/ 	.byte	0x04, 0x17
        /*002a*/ 	.short	(.L_22 - .L_21)
.L_21:
        /*002c*/ 	.word	0x00000000
        /*0030*/ 	.short	0x0008
        /*0032*/ 	.short	0x0038
        /*0034*/ 	.byte	0x00, 0xf0, 0x21, 0x00


	//----- nvinfo : EIATTR_KPARAM_INFO
	.align		4
.L_22:
        /*0038*/ 	.byte	0x04, 0x17
        /*003a*/ 	.short	(.L_24 - .L_23)
.L_23:
        /*003c*/ 	.word	0x00000000
        /*0040*/ 	.short	0x0007
        /*0042*/ 	.short	0x0030
        /*0044*/ 	.byte	0x00, 0xf0, 0x21, 0x00


	//----- nvinfo : EIATTR_KPARAM_INFO
	.align		4
.L_24:
        /*0048*/ 	.byte	0x04, 0x17
        /*004a*/ 	.short	(.L_26 - .L_25)
.L_25:
        /*004c*/ 	.word	0x00000000
        /*0050*/ 	.short	0x0006
        /*0052*/ 	.short	0x0028
        /*0054*/ 	.byte	0x00, 0xf0, 0x21, 0x00


	//----- nvinfo : EIATTR_KPARAM_INFO
	.align		4
.L_26:
        /*0058*/ 	.byte	0x04, 0x17
        /*005a*/ 	.short	(.L_28 - .L_27)
.L_27:
        /*005c*/ 	.word	0x00000000
        /*0060*/ 	.short	0x0005
        /*0062*/ 	.short	0x0020
        /*0064*/ 	.byte	0x00, 0xf0, 0x11, 0x00


	//----- nvinfo : EIATTR_KPARAM_INFO
	.align		4
.L_28:
        /*0068*/ 	.byte	0x04, 0x17
        /*006a*/ 	.short	(.L_30 - .L_29)
.L_29:
        /*006c*/ 	.word	0x00000000
        /*0070*/ 	.short	0x0004
        /*0072*/ 	.short	0x001c
        /*0074*/ 	.byte	0x00, 0xf0, 0x11, 0x00


	//----- nvinfo : EIATTR_KPARAM_INFO
	.align		4
.L_30:
        /*0078*/ 	.byte	0x04, 0x17
        /*007a*/ 	.short	(.L_32 - .L_31)
.L_31:
        /*007c*/ 	.word	0x00000000
        /*0080*/ 	.short	0x0003
        /*0082*/ 	.short	0x0018
        /*0084*/ 	.byte	0x00, 0xf0, 0x11, 0x00


	//----- nvinfo : EIATTR_KPARAM_INFO
	.align		4
.L_32:
        /*0088*/ 	.byte	0x04, 0x17
        /*008a*/ 	.short	(.L_34 - .L_33)
.L_33:
        /*008c*/ 	.word	0x00000000
        /*0090*/ 	.short	0x0002
        /*0092*/ 	.short	0x0010
        /*0094*/ 	.byte	0x00, 0xf4, 0x21, 0x00


	//----- nvinfo : EIATTR_KPARAM_INFO
	.align		4
.L_34:
        /*0098*/ 	.byte	0x04, 0x17
        /*009a*/ 	.short	(.L_36 - .L_35)
.L_35:
        /*009c*/ 	.word	0x00000000
        /*00a0*/ 	.short	0x0001
        /*00a2*/ 	.short	0x0008
        /*00a4*/ 	.byte	0x00, 0xf4, 0x21, 0x00


	//----- nvinfo : EIATTR_KPARAM_INFO
	.align		4
.L_36:
        /*00a8*/ 	.byte	0x04, 0x17
        /*00aa*/ 	.short	(.L_38 - .L_37)
.L_37:
        /*00ac*/ 	.word	0x00000000
        /*00b0*/ 	.short	0x0000
        /*00b2*/ 	.short	0x0000
        /*00b4*/ 	.byte	0x00, 0xf4, 0x21, 0x00


	//----- nvinfo : EIATTR_AT_ENTRY_FRAGMENTS
	.align		4
.L_38:
        /*00b8*/ 	.byte	0x04, 0x4f
        /*00ba*/ 	.short	(.L_40 - .L_39)


	//   ....[0]....
.L_39:
        /*00bc*/ 	.word	0x00000004


	//----- nvinfo : EIATTR_RESERVED_SMEM_USED
	.align		4
.L_40:
        /*00c0*/ 	.byte	0x01, 0x41
	.zero		2


	//----- nvinfo : EIATTR_SPARSE_MMA_MASK
	.align		4
        /*00c4*/ 	.byte	0x03, 0x50
        /*00c6*/ 	.short	0x0000


	//----- nvinfo : EIATTR_TCGEN05_1CTA_USED
	.align		4
        /*00c8*/ 	.byte	0x01, 0x51
	.zero		2


	//----- nvinfo : EIATTR_MAXREG_COUNT
	.align		4
        /*00cc*/ 	.byte	0x03, 0x1b
        /*00ce*/ 	.short	0x00ff


	//----- nvinfo : EIATTR_NUM_BARRIERS
	.align		4
        /*00d0*/ 	.byte	0x02, 0x4c
        /*00d2*/ 	.byte	0x01
	.zero		1


	//----- nvinfo : EIATTR_INT_WARP_WIDE_INSTR_OFFSETS
	.align		4
        /*00d4*/ 	.byte	0x04, 0x31
        /*00d6*/ 	.short	(.L_42 - .L_41)


	//   ....[0]....
.L_41:
        /*00d8*/ 	.word	0x00001750


	//   ....[1]....
        /*00dc*/ 	.word	0x00001770


	//   ....[2]....
        /*00e0*/ 	.word	0x000017f0


	//   ....[3]....
        /*00e4*/ 	.word	0x00001bf0


	//   ....[4]....
        /*00e8*/ 	.word	0x00001c40


	//   ....[5]....
        /*00ec*/ 	.word	0x00001c50


	//   ....[6]....
        /*00f0*/ 	.word	0x00001c80


	//   ....[7]....
        /*00f4*/ 	.word	0x00002080


	//   ....[8]....
        /*00f8*/ 	.word	0x00002090


	//   ....[9]....
        /*00fc*/ 	.word	0x00002210


	//   ....[10]....
        /*0100*/ 	.word	0x00002280


	//   ....[11]....
        /*0104*/ 	.word	0x00002290


	//   ....[12]....
        /*0108*/ 	.word	0x000022d0


	//   ....[13]....
        /*010c*/ 	.word	0x00002780


	//   ....[14]....
        /*0110*/ 	.word	0x00002790


	//   ....[15]....
        /*0114*/ 	.word	0x00002ae0


	//   ....[16]....
        /*0118*/ 	.word	0x00002af0


	//   ....[17]....
        /*011c*/ 	.word	0x00002fe0


	//   ....[18]....
        /*0120*/ 	.word	0x00003030


	//----- nvinfo : EIATTR_COOP_GROUP_MASK_REGIDS
	.align		4
.L_42:
        /*0124*/ 	.byte	0x04, 0x29
        /*0126*/ 	.short	(.L_44 - .L_43)


	//   ....[0]....
.L_43:
        /*0128*/ 	.word	0xffffffff


	//   ....[1]....
        /*012c*/ 	.word	0xffffffff


	//   ....[2]....
        /*0130*/ 	.word	0xffffffff


	//   ....[3]....
        /*0134*/ 	.word	0xffffffff


	//   ....[4]....
        /*0138*/ 	.word	0xffffffff


	//   ....[5]....
        /*013c*/ 	.word	0xffffffff


	//   ....[6]....
        /*0140*/ 	.word	0xffffffff


	//   ....[7]....
        /*0144*/ 	.word	0xffffffff


	//   ....[8]....
        /*0148*/ 	.word	0xffffffff


	//   ....[9]....
        /*014c*/ 	.word	0xffffffff


	//----- nvinfo : EIATTR_COOP_GROUP_INSTR_OFFSETS
	.align		4
.L_44:
        /*0150*/ 	.byte	0x04, 0x28
        /*0152*/ 	.short	(.L_46 - .L_45)


	//   ....[0]....
.L_45:
        /*0154*/ 	.word	0x00000050


	//   ....[1]....
        /*0158*/ 	.word	0x00000310


	//   ....[2]....
        /*015c*/ 	.word	0x00000500


	//   ....[3]....
        /*0160*/ 	.word	0x000009a0


	//   ....[4]....
        /*0164*/ 	.word	0x00000ae0


	//   ....[5]....
        /*0168*/ 	.word	0x00000fe0


	//   ....[6]....
        /*016c*/ 	.word	0x00001120


	//   ....[7]....
        /*0170*/ 	.word	0x00001610


	//   ....[8]....
        /*0174*/ 	.word	0x00002e70


	//   ....[9]....
        /*0178*/ 	.word	0x000030e0


	//----- nvinfo : EIATTR_VRC_CTA_INIT_COUNT
	.align		4
.L_46:
        /*017c*/ 	.byte	0x02, 0x4a
        /*017e*/ 	.byte	0x80
	.zero		1


	//----- nvinfo : EIATTR_MBARRIER_INSTR_OFFSETS
	.align		4
        /*0180*/ 	.byte	0x04, 0x39
        /*0182*/ 	.short	(.L_48 - .L_47)


	//   ....[0]....
.L_47:
        /*0184*/ 	.word	0x00001810
        /*0188*/ 	.word	0x000000ff
        /*018c*/ 	.word	0x00030000
        /*0190*/ 	.short	0x0100
        /*0192*/ 	.byte	0x08
	.zero		1


	//   ....[1]....
        /*0194*/ 	.word	0x00001820
        /*0198*/ 	.word	0x000000ff
        /*019c*/ 	.word	0x00030020
        /*01a0*/ 	.short	0x0100
        /*01a2*/ 	.byte	0x08
	.zero		1


	//   ....[2]....
        /*01a4*/ 	.word	0x000018d0
        /*01a8*/ 	.word	0x000000ff
        /*01ac*/ 	.word	0x00030008
        /*01b0*/ 	.short	0x0100
        /*01b2*/ 	.byte	0x08
	.zero		1


	//   ....[3]....
        /*01b4*/ 	.word	0x000018e0
        /*01b8*/ 	.word	0x000000ff
        /*01bc*/ 	.word	0x00030028
        /*01c0*/ 	.short	0x0100
        /*01c2*/ 	.byte	0x08
	.zero		1


	//   ....[4]....
        /*01c4*/ 	.word	0x000019c0
        /*01c8*/ 	.word	0x000000ff
        /*01cc*/ 	.word	0x00030010
        /*01d0*/ 	.short	0x0100
        /*01d2*/ 	.byte	0x08
	.zero		1


	//   ....[5]....
        /*01d4*/ 	.word	0x000019d0
        /*01d8*/ 	.word	0x000000ff
        /*01dc*/ 	.word	0x00030030
        /*01e0*/ 	.short	0x0100
        /*01e2*/ 	.byte	0x08
	.zero		1


	//   ....[6]....
        /*01e4*/ 	.word	0x00001ae0
        /*01e8*/ 	.word	0x000000ff
        /*01ec*/ 	.word	0x00030018
        /*01f0*/ 	.short	0x0100
        /*01f2*/ 	.byte	0x08
	.zero		1


	//   ....[7]....
        /*01f4*/ 	.word	0x00001af0
        /*01f8*/ 	.word	0x000000ff
        /*01fc*/ 	.word	0x00030038
        /*0200*/ 	.short	0x0100
        /*0202*/ 	.byte	0x08
	.zero		1


	//   ....[8]....
        /*0204*/ 	.word	0x00001cf0
        /*0208*/ 	.word	0x000000ff
        /*020c*/ 	.word	0x00030000
        /*0210*/ 	.short	0x010a
        /*0212*/ 	.byte	0x08
	.zero		1


	//   ....[9]....
        /*0214*/ 	.word	0x000020e0
        /*0218*/ 	.word	0x000000ff
        /*021c*/ 	.word	0x00030020
        /*0220*/ 	.short	0x010a
        /*0222*/ 	.byte	0x08
	.zero		1


	//   ....[10]....
        /*0224*/ 	.word	0x00002340
        /*0228*/ 	.word	0x000000ff
        /*022c*/ 	.word	0x00030000
        /*0230*/ 	.short	0x010a
        /*0232*/ 	.byte	0x2a
	.zero		1


	//   ....[11]....
        /*0234*/ 	.word	0x000027d0
        /*0238*/ 	.word	0x000000ff
        /*023c*/ 	.word	0x00030020
        /*0240*/ 	.short	0x010a
        /*0242*/ 	.byte	0x2a
	.zero		1


	//   ....[12]....
        /*0244*/ 	.word	0x000028a0
        /*0248*/ 	.word	0x000000ff
        /*024c*/ 	.word	0x00030000
        /*0250*/ 	.short	0x0108
        /*0252*/ 	.byte	0x08
	.zero		1


	//   ....[13]....
        /*0254*/ 	.word	0x000028b0
        /*0258*/ 	.word	0x000000ff
        /*025c*/ 	.word	0x00030020
        /*0260*/ 	.short	0x0108
        /*0262*/ 	.byte	0x08
	.zero		1


	//   ....[14]....
        /*0264*/ 	.word	0x00002900
        /*0268*/ 	.word	0x000000ff
        /*026c*/ 	.word	0x00030008
        /*0270*/ 	.short	0x0108
        /*0272*/ 	.byte	0x08
	.zero		1


	//   ....[15]....
        /*0274*/ 	.word	0x00002910
        /*0278*/ 	.word	0x000000ff
        /*027c*/ 	.word	0x00030028
        /*0280*/ 	.short	0x0108
        /*0282*/ 	.byte	0x08
	.zero		1


	//   ....[16]....
        /*0284*/ 	.word	0x00002960
        /*0288*/ 	.word	0x000000ff
        /*028c*/ 	.word	0x00030010
        /*0290*/ 	.short	0x0108
        /*0292*/ 	.byte	0x08
	.zero		1


	//   ....[17]....
        /*0294*/ 	.word	0x00002970
        /*0298*/ 	.word	0x000000ff
        /*029c*/ 	.word	0x00030030
        /*02a0*/ 	.short	0x0108
        /*02a2*/ 	.byte	0x08
	.zero		1


	//   ....[18]....
        /*02a4*/ 	.word	0x000029c0
        /*02a8*/ 	.word	0x000000ff
        /*02ac*/ 	.word	0x00030018
        /*02b0*/ 	.short	0x0108
        /*02b2*/ 	.byte	0x08
	.zero		1


	//   ....[19]....
        /*02b4*/ 	.word	0x000029d0
        /*02b8*/ 	.word	0x000000ff
        /*02bc*/ 	.word	0x00030038
        /*02c0*/ 	.short	0x0108
        /*02c2*/ 	.byte	0x08
	.zero		1


	//   ....[20]....
        /*02c4*/ 	.word	0x00003100
        /*02c8*/ 	.word	0x000000ff
        /*02cc*/ 	.word	0x00030000
        /*02d0*/ 	.short	0x010a
        /*02d2*/ 	.byte	0x08
	.zero		1


	//   ....[21]....
        /*02d4*/ 	.word	0x00003130
        /*02d8*/ 	.word	0x000000ff
        /*02dc*/ 	.word	0x00030020
        /*02e0*/ 	.short	0x010a
        /*02e2*/ 	.byte	0x08
	.zero		1


	//   ....[22]....
        /*02e4*/ 	.word	0x00003160
        /*02e8*/ 	.word	0x000000ff
        /*02ec*/ 	.word	0x00030000
        /*02f0*/ 	.short	0x010a
        /*02f2*/ 	.byte	0x2a
	.zero		1


	//   ....[23]....
        /*02f4*/ 	.word	0x00003190
        /*02f8*/ 	.word	0x000000ff
        /*02fc*/ 	.word	0x00030020
        /*0300*/ 	.short	0x010a
        /*0302*/ 	.byte	0x2a
	.zero		1


	//----- nvinfo : EIATTR_NUM_MBARRIERS
	.align		4
.L_48:
        /*0304*/ 	.byte	0x03, 0x38
        /*0306*/ 	.short	0x0008


	//----- nvinfo : EIATTR_EXIT_INSTR_OFFSETS
	.align		4
        /*0308*/ 	.byte	0x04, 0x1c
        /*030a*/ 	.short	(.L_50 - .L_49)


	//   ....[0]....
.L_49:
        /*030c*/ 	.word	0x000030f0


	//----- nvinfo : EIATTR_REQNTID
	.align		4
.L_50:
        /*0310*/ 	.byte	0x04, 0x10
        /*0312*/ 	.short	(.L_52 - .L_51)
.L_51:
        /*0314*/ 	.word	0x00000080
        /*0318*/ 	.word	0x00000001
        /*031c*/ 	.word	0x00000001


	//----- nvinfo : EIATTR_CRS_STACK_SIZE
	.align		4
.L_52:
        /*0320*/ 	.byte	0x04, 0x1e
        /*0322*/ 	.short	(.L_54 - .L_53)
.L_53:
        /*0324*/ 	.word	0x00000000


	//----- nvinfo : EIATTR_CBANK_PARAM_SIZE
	.align		4
.L_54:
        /*0328*/ 	.byte	0x03, 0x19
        /*032a*/ 	.short	0x0050


	//----- nvinfo : EIATTR_PARAM_CBANK
	.align		4
        /*032c*/ 	.byte	0x04, 0x0a
        /*032e*/ 	.short	(.L_56 - .L_55)
	.align		4
.L_55:
        /*0330*/ 	.word	index@(.nv.constant0.gluon_tcgen05)
        /*0334*/ 	.short	0x0380
        /*0336*/ 	.short	0x0050


	//----- nvinfo : EIATTR_SW_WAR
	.align		4
.L_56:
        /*0338*/ 	.byte	0x04, 0x36
        /*033a*/ 	.short	(.L_58 - .L_57)
.L_57:
        /*033c*/ 	.word	0x00000008
.L_58:


//--------------------- .nv.compat                --------------------------
	.section	.nv.compat,"",@"SHT_CUDA_COMPAT_INFO"
	.align	4
        /*0000*/ 	.byte	0x02, 0x02, 0x02, 0x00, 0x02, 0x05, 0x05, 0x00, 0x02, 0x03, 0x03, 0x00, 0x02, 0x06, 0x01, 0x00


//--------------------- .nv.callgraph             --------------------------
	.section	.nv.callgraph,"",@"SHT_CUDA_CALLGRAPH"
	.align	4
	.sectionentsize	8
	.align		4
        /*0000*/ 	.word	0x00000000
	.align		4
        /*0004*/ 	.word	0xffffffff
	.align		4
        /*0008*/ 	.word	0x00000000
	.align		4
        /*000c*/ 	.word	0xfffffffe
	.align		4
        /*0010*/ 	.word	0x00000000
	.align		4
        /*0014*/ 	.word	0xfffffffd
	.align		4
        /*0018*/ 	.word	0x00000000
	.align		4
        /*001c*/ 	.word	0xfffffffc


//--------------------- .text.gluon_tcgen05       --------------------------
	.section	.text.gluon_tcgen05,"ax",@progbits
	.align	128
        .global         gluon_tcgen05
        .type           gluon_tcgen05,@function
        .size           gluon_tcgen05,(.L_x_85 - gluon_tcgen05)
        .other          gluon_tcgen05,@"STO_CUDA_ENTRY STV_DEFAULT"
gluon_tcgen05:
.text.gluon_tcgen05:
[----:B------:R-:W1:Y:S01]  /*0000*/  LDC R1, c[0x0][0x37c] ;  /* 0x0000df00ff017b82 */ /* 0x000e620000000800 */
[----:B------:R-:W2:Y:S02]  /*0010*/  S2R R0, SR_TID.X ;  /* 0x0000000000007919 */ /* 0x000ea40000002100 */
[----:B--2---:R-:W-:-:S13]  /*0020*/  ISETP.GE.U32.AND P2, PT, R0, 0x20, PT ;  /* 0x000000200000780c */ /* 0x004fda0003f46070 */
[----:B------:R-:W-:Y:S05]  /*0030*/  @P2 BRA `(.L_x_0) ;  /* 0x0000000000b82947 */ /* 0x000fea0003800000 */
[----:B------:R-:W2:Y:S01]  /*0040*/  S2UR UR6, SR_CgaCtaId ;  /* 0x00000000000679c3 */ /* 0x000ea20000008800 */
[----:B------:R-:W-:Y:S01]  /*0050*/  NOP ;  /* 0x0000000000007918 */ /* 0x000fe20000000000 */
[----:B------:R-:W-:Y:S02]  /*0060*/  UMOV UR4, 0x40 ;  /* 0x0000004000047882 */ /* 0x000fe40000000000 */
[----:B--2---:R-:W-:-:S09]  /*0070*/  ULEA UR4, UR6, UR4, 0x18 ;  /* 0x0000000406047291 */ /* 0x004fd2000f8ec0ff */
[----:B------:R-:W2:Y:S01]  /*0080*/  LDS.U8 R2, [UR4] ;  /* 0x00000004ff027984 */ /* 0x000ea20008000000 */
[----:B------:R-:W-:Y:S02]  /*0090*/  UMOV UR4, 0x400 ;  /* 0x0000040000047882 */ /* 0x000fe40000000000 */
[----:B------:R-:W-:Y:S01]  /*00a0*/  ULEA UR4, UR6, UR4, 0x18 ;  /* 0x0000000406047291 */ /* 0x000fe2000f8ec0ff */
[----:B--2---:R-:W-:-:S13]  /*00b0*/  ISETP.NE.AND P0, PT, R2, RZ, PT ;  /* 0x000000ff0200720c */ /* 0x004fda0003f05270 */
[----:B------:R-:W-:Y:S05]  /*00c0*/  @P0 BRA `(.L_x_1) ;  /* 0x00000000007c0947 */ /* 0x000fea0003800000 */
[----:B------:R-:W-:-:S13]  /*00d0*/  ELECT P0, URZ, PT ;  /* 0x0000000000ff782f */ /* 0x000fda0003800000 */
[----:B------:R-:W-:Y:S05]  /*00e0*/  @!P0 BRA `(.L_x_2) ;  /* 0x0000000000848947 */ /* 0x000fea0003800000 */
[----:B------:R-:W-:Y:S01]  /*00f0*/  UMOV UR5, 0x2 ;  /* 0x0000000200057882 */ /* 0x000fe20000000000 */
[----:B------:R-:W-:Y:S02]  /*0100*/  IMAD.MOV.U32 R5, RZ, RZ, 0x1 ;  /* 0x00000001ff057424 */ /* 0x000fe400078e00ff */
[----:B------:R-:W-:Y:S02]  /*0110*/  IMAD.MOV.U32 R3, RZ, RZ, 0x3 ;  /* 0x00000003ff037424 */ /* 0x000fe400078e00ff */
[----:B------:R-:W-:Y:S04]  /*0120*/  DEPBAR.LE SB2, 0x36 ;  /* 0x0000ad800000791a */ /* 0x000fe80000000000 */
[----:B------:R-:W2:Y:S02]  /*0130*/  UTCATOMSWS.FIND_AND_SET.ALIGN UP0, UR5, UR5 ;  /* 0x00000005000575e3 */ /* 0x000ea40008000800 */
[----:B--2---:R-:W-:-:S04]  /*0140*/  PLOP3.LUT P0, PT, PT, PT, UP0, 0x80, 0x8 ;  /* 0x000000000008781c */ /* 0x004fc80003f0f008 */
[----:B------:R-:W-:-:S04]  /*0150*/  SEL R2, RZ, 0xffffffff, !P0 ;  /* 0xffffffffff027807 */ /* 0x000fc80004000000 */
[----:B------:R-:W-:Y:S01]  /*0160*/  ISETP.NE.AND P0, PT, R2, RZ, PT ;  /* 0x000000ff0200720c */ /* 0x000fe20003f05270 */
[----:B------:R-:W-:-:S12]  /*0170*/  IMAD.U32 R2, RZ, RZ, UR5 ;  /* 0x00000005ff027e24 */ /* 0x000fd8000f8e00ff */
[----:B------:R-:W-:Y:S05]  /*0180*/  @P0 BRA `(.L_x_3) ;  /* 0x0000000000240947 */ /* 0x000fea0003800000 */
.L_x_4:
[----:B------:R-:W-:Y:S05]  /*0190*/  NANOSLEEP 0x64 ;  /* 0x000000640000795d */ /* 0x000fea0003800000 */
[----:B------:R-:W-:-:S05]  /*01a0*/  UMOV UR5, 0x2 ;  /* 0x0000000200057882 */ /* 0x000fca0000000000 */
[----:B------:R-:W-:Y:S04]  /*01b0*/  DEPBAR.LE SB2, 0x36 ;  /* 0x0000ad800000791a */ /* 0x000fe80000000000 */
[----:B------:R-:W2:Y:S02]  /*01c0*/  UTCATOMSWS.FIND_AND_SET.ALIGN UP0, UR5, UR5 ;  /* 0x00000005000575e3 */ /* 0x000ea40008000800 */
[----:B--2---:R-:W-:-:S04]  /*01d0*/  PLOP3.LUT P0, PT, PT, PT, UP0, 0x80, 0x8 ;  /* 0x000000000008781c */ /* 0x004fc80003f0f008 */
[----:B------:R-:W-:-:S04]  /*01e0*/  SEL R2, RZ, 0xffffffff, !P0 ;  /* 0xffffffffff027807 */ /* 0x000fc80004000000 */
[----:B------:R-:W-:Y:S01]  /*01f0*/  ISETP.NE.AND P0, PT, R2, RZ, PT ;  /* 0x000000ff0200720c */ /* 0x000fe20003f05270 */
[----:B------:R-:W-:-:S12]  /*0200*/  IMAD.U32 R2, RZ, RZ, UR5 ;  /* 0x00000005ff027e24 */ /* 0x000fd8000f8e00ff */
[----:B------:R-:W-:Y:S05]  /*0210*/  @!P0 BRA `(.L_x_4) ;  /* 0xfffffffc00dc8947 */ /* 0x000fea000383ffff */
.L_x_3:
[C---:B------:R-:W-:Y:S01]  /*0220*/  VIADD R4, R2.reuse, 0x10 ;  /* 0x0000001002047836 */ /* 0x040fe20000000000 */
[----:B------:R-:W-:Y:S01]  /*0230*/  UMOV UR5, 0x50 ;  /* 0x0000005000057882 */ /* 0x000fe20000000000 */
[----:B------:R-:W-:Y:S01]  /*0240*/  SHF.L.U32 R3, R3, R2, RZ ;  /* 0x0000000203037219 */ /* 0x000fe200000006ff */
[----:B------:R-:W-:Y:S01]  /*0250*/  ULEA UR5, UR6, UR5, 0x18 ;  /* 0x0000000506057291 */ /* 0x000fe2000f8ec0ff */
[----:B------:R-:W-:Y:S01]  /*0260*/  IMAD.SHL.U32 R2, R2, 0x20, RZ ;  /* 0x0000002002027824 */ /* 0x000fe200078e00ff */
[----:B------:R-:W-:-:S04]  /*0270*/  SHF.L.U32 R4, R5, R4, RZ ;  /* 0x0000000405047219 */ /* 0x000fc800000006ff */
[----:B------:R-:W-:-:S05]  /*0280*/  LOP3.LUT R3, R4, R3, RZ, 0xfc, !PT ;  /* 0x0000000304037212 */ /* 0x000fca00078efcff */
[----:B------:R2:W-:Y:S04]  /*0290*/  ATOMS.OR RZ, [UR5], R3 ;  /* 0x00000003ffff798c */ /* 0x0005e8000b000005 */
[----:B------:R2:W-:Y:S01]  /*02a0*/  STS [UR4], R2 ;  /* 0x00000002ff007988 */ /* 0x0005e20008000804 */
[----:B------:R-:W-:Y:S05]  /*02b0*/  BRA `(.L_x_2) ;  /* 0x0000000000107947 */ /* 0x000fea0003800000 */
.L_x_1:
[----:B------:R-:W-:Y:S01]  /*02c0*/  IMAD.MOV.U32 R3, RZ, RZ, -0x1 ;  /* 0xffffffffff037424 */ /* 0x000fe200078e00ff */
[----:B------:R-:W-:-:S04]  /*02d0*/  MOV R2, 0x300 ;  /* 0x0000030000027802 */ /* 0x000fc80000000f00 */
[----:B------:R2:W-:Y:S03]  /*02e0*/  STS [UR4], R3 ;  /* 0x00000003ff007988 */ /* 0x0005e60008000804 */
[----:B-12---:R-:W-:Y:S05]  /*02f0*/  CALL.REL.NOINC `($__internal_1_$__cuda_sm10x_tcgen05_guardrail_trap_phase_invalid_during_alloc) ;  /* 0x0000002c00bc7944 */ /* 0x006fea0003c00000 */
.L_x_2:
[----:B------:R-:W-:Y:S05]  /*0300*/  WARPSYNC.ALL ;  /* 0x0000000000007948 */ /* 0x000fea0003800000 */
[----:B------:R-:W-:Y:S01]  /*0310*/  NOP ;  /* 0x0000000000007918 */ /* 0x000fe20000000000 */
.L_x_0:
[----:B------:R-:W3:Y:S08]  /*0320*/  S2UR UR4, SR_CgaCtaId ;  /* 0x00000000000479c3 */ /* 0x000ef00000008800 */
[----:B------:R-:W-:Y:S01]  /*0330*/  BAR.SYNC.DEFER_BLOCKING 0x0 ;  /* 0x0000000000007b1d */ /* 0x000fe20000010000 */
[----:B------:R-:W-:-:S05]  /*0340*/  LOP3.LUT R68, R0, 0x7f, RZ, 0xc0, !PT ;  /* 0x0000007f00447812 */ /* 0x000fca00078ec0ff */
[----:B------:R-:W-:Y:S02]  /*0350*/  UMOV UR8, 0x400 ;  /* 0x0000040000087882 */ /* 0x000fe40000000000 */
[----:B--2---:R-:W2:Y:S08]  /*0360*/  LDC R3, c[0x0][0x398] ;  /* 0x0000e600ff037b82 */ /* 0x004eb00000000800 */
[----:B------:R-:W4:Y:S01]  /*0370*/  LDC R10, c[0x0][0x3a0] ;  /* 0x0000e800ff0a7b82 */ /* 0x000f220000000800 */
[----:B---3--:R-:W-:-:S07]  /*0380*/  ULEA UR8, UR4, UR8, 0x18 ;  /* 0x0000000804087291 */ /* 0x008fce000f8ec0ff */
[----:B------:R-:W3:Y:S02]  /*0390*/  S2UR UR16, SR_CTAID.Y ;  /* 0x00000000001079c3 */ /* 0x000ee40000002600 */
[----:B------:R-:W5:Y:S06]  /*03a0*/  LDS R4, [UR8] ;  /* 0x00000008ff047984 */ /* 0x000f6c0008000800 */
[----:B------:R-:W-:Y:S06]  /*03b0*/  BAR.SYNC.DEFER_BLOCKING 0x0 ;  /* 0x0000000000007b1d */ /* 0x000fec0000010000 */
[----:B------:R-:W-:Y:S05]  /*03c0*/  @P2 BRA `(.L_x_5) ;  /* 0x0000000000182947 */ /* 0x000fea0003800000 */
[----:B------:R-:W-:Y:S01]  /*03d0*/  ELECT P0, URZ, PT ;  /* 0x0000000000ff782f */ /* 0x000fe20003800000 */
[----:B------:R-:W-:Y:S01]  /*03e0*/  IMAD.MOV.U32 R2, RZ, RZ, 0x1 ;  /* 0x00000001ff027424 */ /* 0x000fe200078e00ff */
[----:B------:R-:W-:Y:S01]  /*03f0*/  UMOV UR5, 0x40 ;  /* 0x0000004000057882 */ /* 0x000fe20000000000 */
[----:B------:R-:W-:Y:S01]  /*0400*/  UVIRTCOUNT.DEALLOC.SMPOOL 0x80 ;  /* 0x000000800000784c */ /* 0x000fe20000000000 */
[----:B------:R-:W-:-:S09]  /*0410*/  ULEA UR5, UR4, UR5, 0x18 ;  /* 0x0000000504057291 */ /* 0x000fd2000f8ec0ff */
[----:B------:R5:W-:Y:S03]  /*0420*/  @P0 STS.U8 [UR5], R2 ;  /* 0x00000002ff000988 */ /* 0x000be60008000005 */
.L_x_5:
[----:B------:R-:W5:Y:S01]  /*0430*/  S2UR UR4, SR_CTAID.Z ;  /* 0x00000000000479c3 */ /* 0x000f620000002700 */
[----:B------:R-:W4:Y:S01]  /*0440*/  LDCU UR5, c[0x0][0x370] ;  /* 0x00006e00ff0577ac */ /* 0x000f220008000800 */
[C---:B------:R-:W-:Y:S01]  /*0450*/  ISETP.GE.U32.AND P0, PT, R68.reuse, 0x20, PT ;  /* 0x000000204400780c */ /* 0x040fe20003f06070 */
[----:B--2--5:R-:W-:Y:S01]  /*0460*/  VIADD R2, R3, 0xffffffff ;  /* 0xffffffff03027836 */ /* 0x024fe20000000000 */
[C---:B------:R-:W-:Y:S01]  /*0470*/  ISETP.NE.U32.AND P3, PT, R68.reuse, RZ, PT ;  /* 0x000000ff4400720c */ /* 0x040fe20003f65070 */
[----:B------:R-:W2:Y:S01]  /*0480*/  LDCU UR6, c[0x0][0x374] ;  /* 0x00006e80ff0677ac */ /* 0x000ea20008000800 */
[----:B------:R-:W-:Y:S01]  /*0490*/  LEA R11, R68, UR8, 0x2 ;  /* 0x00000008440b7c11 */ /* 0x000fe2000f8e10ff */
[----:B----4-:R-:W-:Y:S01]  /*04a0*/  VIADD R12, R10, 0xffffffff ;  /* 0xffffffff0a0c7836 */ /* 0x010fe20000000000 */
[----:B------:R-:W4:Y:S01]  /*04b0*/  S2UR UR13, SR_CTAID.X ;  /* 0x00000000000d79c3 */ /* 0x000f220000002500 */
[----:B------:R-:W5:Y:S01]  /*04c0*/  LDCU.64 UR14, c[0x0][0x3c0] ;  /* 0x00007800ff0e77ac */ /* 0x000f620008000a00 */
[----:B------:R-:W-:Y:S01]  /*04d0*/  R2UR UR12, R4 ;  /* 0x00000000040c72ca */ /* 0x000fe200000e0000 */
[----:B------:R-:W-:Y:S04]  /*04e0*/  BSSY.RECONVERGENT B0, `(.L_x_6) ;  /* 0x0000011000007945 */ /* 0x000fe80003800200 */
[----:B------:R3:W-:Y:S01]  /*04f0*/  @!P0 STS [R11], RZ ;  /* 0x000000ff0b008388 */ /* 0x0007e20000000800 */
[----:B------:R-:W-:-:S03]  /*0500*/  NOP ;  /* 0x0000000000007918 */ /* 0x000fc60000000000 */
[----:B------:R3:W-:Y:S02]  /*0510*/  @!P3 STS [UR8+0x24], R2 ;  /* 0x00002402ff00b988 */ /* 0x0007e40008000808 */
[----:B--23--:R-:W-:Y:S02]  /*0520*/  UIMAD UR4, UR4, UR6, UR16 ;  /* 0x00000006040472a4 */ /* 0x00cfe4000f8e0210 */
[----:B------:R2:W-:Y:S02]  /*0530*/  @!P3 STS [UR8+0x20], R12 ;  /* 0x0000200cff00b988 */ /* 0x0005e40008000808 */
[----:B----4-:R-:W-:-:S04]  /*0540*/  UIMAD UR4, UR4, UR5, UR13 ;  /* 0x00000005040472a4 */ /* 0x010fc8000f8e020d */
[----:B------:R-:W-:-:S04]  /*0550*/  UIMAD UR4, UR4, 0x180, URZ ;  /* 0x00000180040478a4 */ /* 0x000fc8000f8e02ff */
[----:B-----5:R-:W-:-:S04]  /*0560*/  UIADD3 UR10, UP0, UPT, UR4, UR14, URZ ;  /* 0x0000000e040a7290 */ /* 0x020fc8000ff1e0ff */
[----:B------:R-:W-:Y:S01]  /*0570*/  ULEA.HI.X.SX32 UR11, UR4, UR15, 0x1, UP0 ;  /* 0x0000000f040b7291 */ /* 0x000fe200080f0eff */
[----:B--2---:R-:W-:Y:S11]  /*0580*/  @P3 BRA `(.L_x_7) ;  /* 0x0000000000183947 */ /* 0x004ff60003800000 */
[----:B------:R-:W2:Y:S01]  /*0590*/  LDS R3, [UR8+0x8] ;  /* 0x00000808ff037984 */ /* 0x000ea20008000800 */
[----:B------:R-:W3:Y:S01]  /*05a0*/  LDC.64 R6, c[0x0][0x380] ;  /* 0x0000e000ff067b82 */ /* 0x000ee20000000a00 */
[----:B------:R-:W-:Y:S02]  /*05b0*/  IMAD.MOV.U32 R4, RZ, RZ, 0x70 ;  /* 0x00000070ff047424 */ /* 0x000fe400078e00ff */
[----:B---3--:R3:W-:Y:S03]  /*05c0*/  STS.64 [UR8], R6 ;  /* 0x00000006ff007988 */ /* 0x0087e60008000a08 */
[----:B--2---:R-:W-:-:S05]  /*05d0*/  LOP3.LUT R3, R3, 0x10, R4, 0xd8, !PT ;  /* 0x0000001003037812 */ /* 0x004fca00078ed804 */
[----:B------:R3:W-:Y:S02]  /*05e0*/  STS [UR8+0x8], R3 ;  /* 0x00000803ff007988 */ /* 0x0007e40008000808 */
.L_x_7:
[----:B------:R-:W-:Y:S05]  /*05f0*/  BSYNC.RECONVERGENT B0 ;  /* 0x0000000000007941 */ /* 0x000fea0003800200 */
.L_x_6:
[----:B------:R-:W-:Y:S04]  /*0600*/  BSSY.RECONVERGENT B0, `(.L_x_8) ;  /* 0x000000a000007945 */ /* 0x000fe80003800200 */
[----:B------:R-:W-:Y:S05]  /*0610*/  @P3 BRA `(.L_x_9) ;  /* 0x0000000000203947 */ /* 0x000fea0003800000 */
[----:B---3--:R-:W2:Y:S01]  /*0620*/  LDS R3, [UR8+0x34] ;  /* 0x00003408ff037984 */ /* 0x008ea20008000800 */
[----:B------:R-:W-:Y:S02]  /*0630*/  IMAD.MOV.U32 R4, RZ, RZ, 0x3f000000 ;  /* 0x3f000000ff047424 */ /* 0x000fe400078e00ff */
[----:B------:R-:W-:Y:S01]  /*0640*/  @!P3 IMAD.MOV.U32 R5, RZ, RZ, 0x7f ;  /* 0x0000007fff05b424 */ /* 0x000fe200078e00ff */
[----:B------:R-:W3:Y:S02]  /*0650*/  @!P3 LDS R6, [UR8+0x38] ;  /* 0x00003808ff06b984 */ /* 0x000ee40008000800 */
[----:B--2---:R-:W-:Y:S02]  /*0660*/  LOP3.LUT R3, R3, 0xff000000, R4, 0xb8, !PT ;  /* 0xff00000003037812 */ /* 0x004fe400078eb804 */
[----:B---3--:R-:W-:-:S03]  /*0670*/  @!P3 LOP3.LUT R4, R6, 0xff, R5, 0xb8, !PT ;  /* 0x000000ff0604b812 */ /* 0x008fc600078eb805 */
[----:B------:R2:W-:Y:S04]  /*0680*/  STS [UR8+0x34], R3 ;  /* 0x00003403ff007988 */ /* 0x0005e80008000808 */
[----:B------:R2:W-:Y:S02]  /*0690*/  @!P3 STS [UR8+0x38], R4 ;  /* 0x00003804ff00b988 */ /* 0x0005e40008000808 */
.L_x_9:
[----:B------:R-:W-:Y:S05]  /*06a0*/  BSYNC.RECONVERGENT B0 ;  /* 0x0000000000007941 */ /* 0x000fea0003800200 */
.L_x_8:
[----:B------:R-:W-:Y:S04]  /*06b0*/  BSSY.RECONVERGENT B0, `(.L_x_10) ;  /* 0x000000e000007945 */ /* 0x000fe80003800200 */
[----:B------:R-:W-:Y:S05]  /*06c0*/  @P3 BRA `(.L_x_11) ;  /* 0x0000000000303947 */ /* 0x000fea0003800000 */
[----:B--2---:R-:W2:Y:S01]  /*06d0*/  LDS R4, [UR8+0x34] ;  /* 0x00003408ff047984 */ /* 0x004ea20008000800 */
[----:B------:R-:W4:Y:S03]  /*06e0*/  LDC.64 R8, c[0x0][0x3a8] ;  /* 0x0000ea00ff087b82 */ /* 0x000f260000000a00 */
[----:B---3--:R-:W3:Y:S01]  /*06f0*/  LDS R3, [UR8+0x1c] ;  /* 0x00001c08ff037984 */ /* 0x008ee20008000800 */
[C---:B----4-:R-:W-:Y:S01]  /*0700*/  SHF.L.U64.HI R6, R8.reuse, 0x1, R9 ;  /* 0x0000000108067819 */ /* 0x050fe20000010209 */
[----:B------:R-:W-:-:S03]  /*0710*/  IMAD.SHL.U32 R5, R8, 0x2, RZ ;  /* 0x0000000208057824 */ /* 0x000fc600078e00ff */
[--C-:B------:R-:W-:Y:S02]  /*0720*/  SHF.R.U32.HI R8, RZ, 0x4, R6.reuse ;  /* 0x00000004ff087819 */ /* 0x100fe40000011606 */
[----:B------:R-:W-:-:S05]  /*0730*/  SHF.R.U64 R5, R5, 0x4, R6 ;  /* 0x0000000405057819 */ /* 0x000fca0000001206 */
[----:B------:R4:W-:Y:S01]  /*0740*/  STS [UR8+0xc], R5 ;  /* 0x00000c05ff007988 */ /* 0x0009e20008000808 */
[----:B--2---:R-:W-:Y:S02]  /*0750*/  LOP3.LUT R4, R4, 0x7, RZ, 0xb8, !PT ;  /* 0x0000000704047812 */ /* 0x004fe400078eb8ff */
[----:B---3--:R-:W-:-:S03]  /*0760*/  LOP3.LUT R3, R3, 0xf, R8, 0xb8, !PT ;  /* 0x0000000f03037812 */ /* 0x008fc600078eb808 */
[----:B------:R4:W-:Y:S04]  /*0770*/  STS [UR8+0x34], R4 ;  /* 0x00003404ff007988 */ /* 0x0009e80008000808 */
[----:B------:R4:W-:Y:S02]  /*0780*/  STS [UR8+0x1c], R3 ;  /* 0x00001c03ff007988 */ /* 0x0009e40008000808 */
.L_x_11:
[----:B------:R-:W-:Y:S05]  /*0790*/  BSYNC.RECONVERGENT B0 ;  /* 0x0000000000007941 */ /* 0x000fea0003800200 */
.L_x_10:
[----:B------:R-:W-:Y:S04]  /*07a0*/  BSSY.RECONVERGENT B1, `(.L_x_12) ;  /* 0x000001a000017945 */ /* 0x000fe80003800200 */
[----:B------:R-:W-:Y:S04]  /*07b0*/  BSSY.RELIABLE B0, `(.L_x_13) ;  /* 0x0000015000007945 */ /* 0x000fe80003800100 */
[----:B------:R-:W-:Y:S05]  /*07c0*/  @P3 BRA `(.L_x_14) ;  /* 0x0000000000203947 */ /* 0x000fea0003800000 */
[----:B--234-:R-:W2:Y:S02]  /*07d0*/  LDS R3, [UR8+0x34] ;  /* 0x00003408ff037984 */ /* 0x01cea40008000800 */
[----:B--2---:R-:W-:-:S05]  /*07e0*/  LOP3.LUT R3, R3, 0x38, RZ, 0xb8, !PT ;  /* 0x0000003803037812 */ /* 0x004fca00078eb8ff */
[----:B------:R2:W-:Y:S01]  /*07f0*/  STS [UR8+0x34], R3 ;  /* 0x00003403ff007988 */ /* 0x0005e20008000808 */
[----:B------:R-:W-:Y:S05]  /*0800*/  @P3 BRA `(.L_x_15) ;  /* 0x0000000000203947 */ /* 0x000fea0003800000 */
[----:B--2---:R-:W2:Y:S01]  /*0810*/  LDS R3, [UR8+0x8] ;  /* 0x00000808ff037984 */ /* 0x004ea20008000800 */
[----:B------:R-:W-:-:S05]  /*0820*/  IMAD.MOV.U32 R4, RZ, RZ, 0x780 ;  /* 0x00000780ff047424 */ /* 0x000fca00078e00ff */
[----:B--2---:R-:W-:-:S05]  /*0830*/  LOP3.LUT R3, R3, 0x500, R4, 0xd8, !PT ;  /* 0x0000050003037812 */ /* 0x004fca00078ed804 */
[----:B------:R5:W-:Y:S02]  /*0840*/  STS [UR8+0x8], R3 ;  /* 0x00000803ff007988 */ /* 0x000be40008000808 */
.L_x_14:
[----:B------:R-:W-:Y:S05]  /*0850*/  @P3 BRA `(.L_x_16) ;  /* 0x0000000000283947 */ /* 0x000fea0003800000 */
[----:B--2345:R-:W2:Y:S02]  /*0860*/  LDS R3, [UR8+0x8] ;  /* 0x00000808ff037984 */ /* 0x03cea40008000800 */
[----:B--2---:R-:W-:-:S05]  /*0870*/  LOP3.LUT R3, R3, 0x1800, RZ, 0xb8, !PT ;  /* 0x0000180003037812 */ /* 0x004fca00078eb8ff */
[----:B------:R3:W-:Y:S02]  /*0880*/  STS [UR8+0x8], R3 ;  /* 0x00000803ff007988 */ /* 0x0007e40008000808 */
.L_x_15:
[----:B------:R-:W-:Y:S05]  /*0890*/  @P3 BREAK.RELIABLE B0 ;  /* 0x0000000000003942 */ /* 0x000fea0003800100 */
[----:B------:R-:W-:Y:S05]  /*08a0*/  @P3 BRA `(.L_x_17) ;  /* 0x0000000000243947 */ /* 0x000fea0003800000 */
[----:B------:R-:W4:Y:S01]  /*08b0*/  LDS R4, [UR8+0x8] ;  /* 0x00000808ff047984 */ /* 0x000f220008000800 */
[----:B--23--:R-:W-:-:S05]  /*08c0*/  IMAD.MOV.U32 R3, RZ, RZ, 0x6000 ;  /* 0x00006000ff037424 */ /* 0x00cfca00078e00ff */
[----:B----4-:R-:W-:-:S04]  /*08d0*/  LOP3.LUT R3, R4, 0x6000, R3, 0xd8, !PT ;  /* 0x0000600004037812 */ /* 0x010fc800078ed803 */
[----:B------:R-:W-:-:S05]  /*08e0*/  LOP3.LUT R3, R3, 0x400000, RZ, 0xb8, !PT ;  /* 0x0040000003037812 */ /* 0x000fca00078eb8ff */
[----:B------:R2:W-:Y:S02]  /*08f0*/  STS [UR8+0x8], R3 ;  /* 0x00000803ff007988 */ /* 0x0005e40008000808 */
.L_x_16:
[----:B------:R-:W-:Y:S05]  /*0900*/  BSYNC.RELIABLE B0 ;  /* 0x0000000000007941 */ /* 0x000fea0003800100 */
.L_x_13:
[----:B--2345:R-:W2:Y:S02]  /*0910*/  @!P3 LDS R3, [UR8+0x8] ;  /* 0x00000808ff03b984 */ /* 0x03cea40008000800 */
[----:B--2---:R-:W-:-:S05]  /*0920*/  @!P3 LOP3.LUT R3, R3, 0x8000, RZ, 0xb8, !PT ;  /* 0x000080000303b812 */ /* 0x004fca00078eb8ff */
[----:B------:R4:W-:Y:S02]  /*0930*/  @!P3 STS [UR8+0x8], R3 ;  /* 0x00000803ff00b988 */ /* 0x0009e40008000808 */
.L_x_17:
[----:B------:R-:W-:Y:S05]  /*0940*/  BSYNC.RECONVERGENT B1 ;  /* 0x0000000000017941 */ /* 0x000fea0003800200 */
.L_x_12:
[----:B------:R-:W-:Y:S05]  /*0950*/  WARPSYNC.ALL ;  /* 0x0000000000007948 */ /* 0x000fea0003800000 */
[----:B------:R-:W-:Y:S01]  /*0960*/  NOP ;  /* 0x0000000000007918 */ /* 0x000fe20000000000 */
[----:B------:R-:W-:Y:S05]  /*0970*/  @P0 BRA `(.L_x_18) ;  /* 0x0000000000300947 */ /* 0x000fea0003800000 */
[----:B--234-:R-:W2:Y:S01]  /*0980*/  S2R R3, SR_LANEID ;  /* 0x0000000000037919 */ /* 0x01cea20000000000 */
[----:B------:R-:W-:Y:S05]  /*0990*/  WARPSYNC.ALL ;  /* 0x0000000000007948 */ /* 0x000fea0003800000 */
[----:B------:R-:W-:Y:S01]  /*09a0*/  NOP ;  /* 0x0000000000007918 */ /* 0x000fe20000000000 */
[----:B--2---:R-:W-:-:S05]  /*09b0*/  IMAD.SHL.U32 R3, R3, 0x4, RZ ;  /* 0x0000000403037824 */ /* 0x004fca00078e00ff */
[----:B------:R-:W2:Y:S01]  /*09c0*/  LDS R7, [R3+UR8] ;  /* 0x0000000803077984 */ /* 0x000ea20008000800 */
[----:B------:R-:W-:-:S05]  /*09d0*/  IADD3 R4, P1, PT, R3, UR10, RZ ;  /* 0x0000000a03047c10 */ /* 0x000fca000ff3e0ff */
[----:B------:R-:W-:-:S05]  /*09e0*/  IMAD.X R5, RZ, RZ, UR11, P1 ;  /* 0x0000000bff057e24 */ /* 0x000fca00088e06ff */
[----:B--2---:R5:W2:Y:S01]  /*09f0*/  ATOMG.E.EXCH.STRONG.GPU PT, RZ, [R4], R7 ;  /* 0x0000000704ff73a8 */ /* 0x004aa200041ee100 */
[----:B------:R-:W-:-:S04]  /*0a00*/  DEPBAR {5,4,3,2,1,0} ;  /* 0x0000003f0000791a */ /* 0x000fc80000000000 */
[----:B------:R-:W3:Y:S02]  /*0a10*/  CCTL.E.C.LDCU.IV.DEEP [UR10] ;  /* 0x000000000a007540 */ /* 0x000ee40009c08000 */
[----:B---3--:R5:W-:Y:S01]  /*0a20*/  UTMACCTL.IV [UR10] ;  /* 0x000000000a0079b9 */ /* 0x008be20008000000 */
[----:B------:R-:W-:Y:S01]  /*0a30*/  NOP ;  /* 0x0000000000007918 */ /* 0x000fe20000000000 */
.L_x_18:
[----:B------:R-:W-:Y:S05]  /*0a40*/  @P0 BRA `(.L_x_19) ;  /* 0x00000000000c0947 */ /* 0x000fea0003800000 */
[----:B------:R0:W-:Y:S01]  /*0a50*/  UTMACMDFLUSH ;  /* 0x00000000000079b7 */ /* 0x0001e20000000000 */
[----:B------:R-:W-:Y:S05]  /*0a60*/  @P0 BRA `(.L_x_19) ;  /* 0x0000000000040947 */ /* 0x000fea0003800000 */
[----:B------:R-:W-:-:S04]  /*0a70*/  DEPBAR.LE SB0, 0x0 ;  /* 0x000080000000791a */ /* 0x000fc80000000000 */
.L_x_19:
[----:B------:R-:W-:Y:S05]  /*0a80*/  WARPSYNC.ALL ;  /* 0x0000000000007948 */ /* 0x000fea0003800000 */
[----:B------:R-:W-:Y:S01]  /*0a90*/  NOP ;  /* 0x0000000000007918 */ /* 0x000fe20000000000 */
[----:B--2---:R-:W-:Y:S06]  /*0aa0*/  BAR.SYNC.DEFER_BLOCKING 0x0 ;  /* 0x0000000000007b1d */ /* 0x004fec0000010000 */
[----:B------:R-:W-:Y:S02]  /*0ab0*/  BSSY.RECONVERGENT B1, `(.L_x_20) ;  /* 0x000000b000017945 */ /* 0x000fe40003800200 */
[----:B------:R-:W-:Y:S06]  /*0ac0*/  BAR.SYNC.DEFER_BLOCKING 0x0 ;  /* 0x0000000000007b1d */ /* 0x000fec0000010000 */
[----:B------:R2:W-:Y:S01]  /*0ad0*/  @!P0 STS [R11], RZ ;  /* 0x000000ff0b008388 */ /* 0x0005e20000000800 */
[----:B------:R-:W-:Y:S01]  /*0ae0*/  NOP ;  /* 0x0000000000007918 */ /* 0x000fe20000000000 */
[----:B------:R-:W-:Y:S05]  /*0af0*/  @P3 BRA `(.L_x_21) ;  /* 0x0000000000183947 */ /* 0x000fea0003800000 */
[----:B---34-:R-:W3:Y:S01]  /*0b00*/  LDS R3, [UR8+0x8] ;  /* 0x00000808ff037984 */ /* 0x018ee20008000800 */
[----:B-----5:R-:W4:Y:S01]  /*0b10*/  LDC.64 R6, c[0x0][0x388] ;  /* 0x0000e200ff067b82 */ /* 0x020f220000000a00 */
[----:B------:R-:W-:Y:S02]  /*0b20*/  IMAD.MOV.U32 R4, RZ, RZ, 0x70 ;  /* 0x00000070ff047424 */ /* 0x000fe400078e00ff */
[----:B----4-:R4:W-:Y:S03]  /*0b30*/  STS.64 [UR8], R6 ;  /* 0x00000006ff007988 */ /* 0x0109e60008000a08 */
[----:B---3--:R-:W-:-:S05]  /*0b40*/  LOP3.LUT R3, R3, 0x10, R4, 0xd8, !PT ;  /* 0x0000001003037812 */ /* 0x008fca00078ed804 */
[----:B------:R4:W-:Y:S02]  /*0b50*/  STS [UR8+0x8], R3 ;  /* 0x00000803ff007988 */ /* 0x0009e40008000808 */
.L_x_21:
[----:B-----5:R-:W-:Y:S05]  /*0b60*/  BSYNC.RECONVERGENT B1 ;  /* 0x0000000000017941 */ /* 0x020fea0003800200 */
.L_x_20:
[----:B------:R-:W-:Y:S04]  /*0b70*/  BSSY.RECONVERGENT B2, `(.L_x_22) ;  /* 0x000000f000027945 */ /* 0x000fe80003800200 */
[----:B------:R-:W-:Y:S04]  /*0b80*/  BSSY.RELIABLE B1, `(.L_x_23) ;  /* 0x000000c000017945 */ /* 0x000fe80003800100 */
[----:B------:R-:W-:Y:S05]  /*0b90*/  @P3 BRA `(.L_x_24) ;  /* 0x0000000000283947 */ /* 0x000fea0003800000 */
[----:B---34-:R-:W3:Y:S01]  /*0ba0*/  LDS R3, [UR8+0x34] ;  /* 0x00003408ff037984 */ /* 0x018ee20008000800 */
[----:B------:R-:W-:Y:S01]  /*0bb0*/  IMAD.MOV.U32 R4, RZ, RZ, 0x3f000000 ;  /* 0x3f000000ff047424 */ /* 0x000fe200078e00ff */
[----:B------:R-:W-:Y:S05]  /*0bc0*/  @P3 BREAK.RELIABLE B1 ;  /* 0x0000000000013942 */ /* 0x000fea0003800100 */
[----:B---3--:R-:W-:-:S05]  /*0bd0*/  LOP3.LUT R3, R3, 0xff000000, R4, 0xb8, !PT ;  /* 0xff00000003037812 */ /* 0x008fca00078eb804 */
[----:B------:R3:W-:Y:S01]  /*0be0*/  STS [UR8+0x34], R3 ;  /* 0x00003403ff007988 */ /* 0x0007e20008000808 */
[----:B------:R-:W-:Y:S05]  /*0bf0*/  @P3 BRA `(.L_x_25) ;  /* 0x0000000000183947 */ /* 0x000fea0003800000 */
[----:B------:R-:W4:Y:S01]  /*0c00*/  LDS R4, [UR8+0x38] ;  /* 0x00003808ff047984 */ /* 0x000f220008000800 */
[----:B---3--:R-:W-:-:S05]  /*0c10*/  IMAD.MOV.U32 R3, RZ, RZ, 0x3f ;  /* 0x0000003fff037424 */ /* 0x008fca00078e00ff */
[----:B----4-:R-:W-:-:S05]  /*0c20*/  LOP3.LUT R3, R4, 0xff, R3, 0xb8, !PT ;  /* 0x000000ff04037812 */ /* 0x010fca00078eb803 */
[----:B------:R5:W-:Y:S02]  /*0c30*/  STS [UR8+0x38], R3 ;  /* 0x00003803ff007988 */ /* 0x000be40008000808 */
.L_x_24:
[----:B------:R-:W-:Y:S05]  /*0c40*/  BSYNC.RELIABLE B1 ;  /* 0x0000000000017941 */ /* 0x000fea0003800100 */
.L_x_23:
[----:B------:R2:W-:Y:S02]  /*0c50*/  @!P3 STS [UR8+0x20], R12 ;  /* 0x0000200cff00b988 */ /* 0x0005e40008000808 */
.L_x_25:
[----:B------:R-:W-:Y:S05]  /*0c60*/  BSYNC.RECONVERGENT B2 ;  /* 0x0000000000027941 */ /* 0x000fea0003800200 */
.L_x_22:
[----:B------:R-:W-:Y:S05]  /*0c70*/  WARPSYNC.ALL ;  /* 0x0000000000007948 */ /* 0x000fea0003800000 */
[----:B------:R-:W-:Y:S01]  /*0c80*/  NOP ;  /* 0x0000000000007918 */ /* 0x000fe20000000000 */
[----:B---345:R-:W3:Y:S01]  /*0c90*/  LDC R3, c[0x0][0x39c] ;  /* 0x0000e700ff037b82 */ /* 0x038ee20000000800 */
[----:B------:R-:W-:Y:S01]  /*0ca0*/  BSSY.RECONVERGENT B2, `(.L_x_26) ;  /* 0x0000010000027945 */ /* 0x000fe20003800200 */
[----:B---3--:R-:W-:-:S05]  /*0cb0*/  VIADD R3, R3, 0xffffffff ;  /* 0xffffffff03037836 */ /* 0x008fca0000000000 */
[----:B------:R3:W-:Y:S01]  /*0cc0*/  @!P3 STS [UR8+0x24], R3 ;  /* 0x00002403ff00b988 */ /* 0x0007e20008000808 */
[----:B------:R-:W-:Y:S05]  /*0cd0*/  @P3 BRA `(.L_x_27) ;  /* 0x0000000000303947 */ /* 0x000fea0003800000 */
[----:B------:R-:W4:Y:S01]  /*0ce0*/  LDS R5, [UR8+0x34] ;  /* 0x00003408ff057984 */ /* 0x000f220008000800 */
[----:B------:R-:W5:Y:S03]  /*0cf0*/  LDC.64 R6, c[0x0][0x3b0] ;  /* 0x0000ec00ff067b82 */ /* 0x000f660000000a00 */
[----:B------:R-:W2:Y:S01]  /*0d00*/  LDS R4, [UR8+0x1c] ;  /* 0x00001c08ff047984 */ /* 0x000ea20008000800 */
[C---:B-----5:R-:W-:Y:S01]  /*0d10*/  SHF.L.U64.HI R7, R6.reuse, 0x1, R7 ;  /* 0x0000000106077819 */ /* 0x060fe20000010207 */
[----:B------:R-:W-:-:S03]  /*0d20*/  IMAD.SHL.U32 R6, R6, 0x2, RZ ;  /* 0x0000000206067824 */ /* 0x000fc600078e00ff */
[--C-:B------:R-:W-:Y:S02]  /*0d30*/  SHF.R.U32.HI R9, RZ, 0x4, R7.reuse ;  /* 0x00000004ff097819 */ /* 0x100fe40000011607 */
[----:B------:R-:W-:-:S05]  /*0d40*/  SHF.R.U64 R6, R6, 0x4, R7 ;  /* 0x0000000406067819 */ /* 0x000fca0000001207 */
[----:B------:R5:W-:Y:S01]  /*0d50*/  STS [UR8+0xc], R6 ;  /* 0x00000c06ff007988 */ /* 0x000be20008000808 */
[----:B----4-:R-:W-:Y:S02]  /*0d60*/  LOP3.LUT R5, R5, 0x7, RZ, 0xb8, !PT ;  /* 0x0000000705057812 */ /* 0x010fe400078eb8ff */
[----:B--2---:R-:W-:-:S03]  /*0d70*/  LOP3.LUT R4, R4, 0xf, R9, 0xb8, !PT ;  /* 0x0000000f04047812 */ /* 0x004fc600078eb809 */
[----:B------:R5:W-:Y:S04]  /*0d80*/  STS [UR8+0x34], R5 ;  /* 0x00003405ff007988 */ /* 0x000be80008000808 */
[----:B------:R5:W-:Y:S02]  /*0d90*/  STS [UR8+0x1c], R4 ;  /* 0x00001c04ff007988 */ /* 0x000be40008000808 */
.L_x_27:
[----:B------:R-:W-:Y:S05]  /*0da0*/  BSYNC.RECONVERGENT B2 ;  /* 0x0000000000027941 */ /* 0x000fea0003800200 */
.L_x_26:
[----:B------:R-:W-:Y:S04]  /*0db0*/  BSSY.RECONVERGENT B3, `(.L_x_28) ;  /* 0x000001a000037945 */ /* 0x000fe80003800200 */
[----:B------:R-:W-:Y:S04]  /*0dc0*/  BSSY.RELIABLE B2, `(.L_x_29) ;  /* 0x0000015000027945 */ /* 0x000fe80003800100 */
[----:B------:R-:W-:Y:S05]  /*0dd0*/  @P3 BRA `(.L_x_30) ;  /* 0x0000000000203947 */ /* 0x000fea0003800000 */
[----:B-----5:R-:W4:Y:S02]  /*0de0*/  LDS R4, [UR8+0x34] ;  /* 0x00003408ff047984 */ /* 0x020f240008000800 */
[----:B----4-:R-:W-:-:S05]  /*0df0*/  LOP3.LUT R4, R4, 0x38, RZ, 0xb8, !PT ;  /* 0x0000003804047812 */ /* 0x010fca00078eb8ff */
[----:B------:R4:W-:Y:S01]  /*0e00*/  STS [UR8+0x34], R4 ;  /* 0x00003404ff007988 */ /* 0x0009e20008000808 */
[----:B------:R-:W-:Y:S05]  /*0e10*/  @P3 BRA `(.L_x_31) ;  /* 0x0000000000203947 */ /* 0x000fea0003800000 */
[----:B----4-:R-:W4:Y:S01]  /*0e20*/  LDS R4, [UR8+0x8] ;  /* 0x00000808ff047984 */ /* 0x010f220008000800 */
[----:B------:R-:W-:-:S05]  /*0e30*/  IMAD.MOV.U32 R5, RZ, RZ, 0x780 ;  /* 0x00000780ff057424 */ /* 0x000fca00078e00ff */
[----:B----4-:R-:W-:-:S05]  /*0e40*/  LOP3.LUT R4, R4, 0x500, R5, 0xd8, !PT ;  /* 0x0000050004047812 */ /* 0x010fca00078ed805 */
[----:B------:R4:W-:Y:S02]  /*0e50*/  STS [UR8+0x8], R4 ;  /* 0x00000804ff007988 */ /* 0x0009e40008000808 */
.L_x_30:
[----:B------:R-:W-:Y:S05]  /*0e60*/  @P3 BRA `(.L_x_32) ;  /* 0x0000000000283947 */ /* 0x000fea0003800000 */
[----:B----45:R-:W4:Y:S02]  /*0e70*/  LDS R4, [UR8+0x8] ;  /* 0x00000808ff047984 */ /* 0x030f240008000800 */
[----:B----4-:R-:W-:-:S05]  /*0e80*/  LOP3.LUT R4, R4, 0x1800, RZ, 0xb8, !PT ;  /* 0x0000180004047812 */ /* 0x010fca00078eb8ff */
[----:B------:R5:W-:Y:S02]  /*0e90*/  STS [UR8+0x8], R4 ;  /* 0x00000804ff007988 */ /* 0x000be40008000808 */
.L_x_31:
[----:B------:R-:W-:Y:S05]  /*0ea0*/  @P3 BREAK.RELIABLE B2 ;  /* 0x0000000000023942 */ /* 0x000fea0003800100 */
[----:B------:R-:W-:Y:S05]  /*0eb0*/  @P3 BRA `(.L_x_33) ;  /* 0x0000000000243947 */ /* 0x000fea0003800000 */
[----:B----45:R-:W4:Y:S01]  /*0ec0*/  LDS R4, [UR8+0x8] ;  /* 0x00000808ff047984 */ /* 0x030f220008000800 */
[----:B------:R-:W-:-:S05]  /*0ed0*/  IMAD.MOV.U32 R5, RZ, RZ, 0x6000 ;  /* 0x00006000ff057424 */ /* 0x000fca00078e00ff */
[----:B----4-:R-:W-:-:S04]  /*0ee0*/  LOP3.LUT R4, R4, 0x6000, R5, 0xd8, !PT ;  /* 0x0000600004047812 */ /* 0x010fc800078ed805 */
[----:B------:R-:W-:-:S05]  /*0ef0*/  LOP3.LUT R4, R4, 0x400000, RZ, 0xb8, !PT ;  /* 0x0040000004047812 */ /* 0x000fca00078eb8ff */
[----:B------:R4:W-:Y:S02]  /*0f00*/  STS [UR8+0x8], R4 ;  /* 0x00000804ff007988 */ /* 0x0009e40008000808 */
.L_x_32:
[----:B------:R-:W-:Y:S05]  /*0f10*/  BSYNC.RELIABLE B2 ;  /* 0x0000000000027941 */ /* 0x000fea0003800100 */
.L_x_29:
[----:B----45:R-:W4:Y:S02]  /*0f20*/  @!P3 LDS R4, [UR8+0x8] ;  /* 0x00000808ff04b984 */ /* 0x030f240008000800 */
[----:B----4-:R-:W-:-:S05]  /*0f30*/  @!P3 LOP3.LUT R4, R4, 0x8000, RZ, 0xb8, !PT ;  /* 0x000080000404b812 */ /* 0x010fca00078eb8ff */
[----:B------:R4:W-:Y:S02]  /*0f40*/  @!P3 STS [UR8+0x8], R4 ;  /* 0x00000804ff00b988 */ /* 0x0009e40008000808 */
.L_x_33:
[----:B------:R-:W-:Y:S05]  /*0f50*/  BSYNC.RECONVERGENT B3 ;  /* 0x0000000000037941 */ /* 0x000fea0003800200 */
.L_x_28:
[----:B------:R-:W-:Y:S05]  /*0f60*/  WARPSYNC.ALL ;  /* 0x0000000000007948 */ /* 0x000fea0003800000 */
[----:B------:R-:W-:Y:S01]  /*0f70*/  NOP ;  /* 0x0000000000007918 */ /* 0x000fe20000000000 */
[----:B------:R-:W-:-:S04]  /*0f80*/  UIADD3 UR5, UPT, UPT, UR4, 0x80, URZ ;  /* 0x0000008004057890 */ /* 0x000fc8000fffe0ff */
[----:B------:R-:W-:-:S04]  /*0f90*/  UIADD3 UR32, UP0, UPT, UR5, UR14, URZ ;  /* 0x0000000e05207290 */ /* 0x000fc8000ff1e0ff */
[----:B------:R-:W-:Y:S01]  /*0fa0*/  ULEA.HI.X.SX32 UR33, UR5, UR15, 0x1, UP0 ;  /* 0x0000000f05217291 */ /* 0x000fe200080f0eff */
[----:B------:R-:W-:Y:S11]  /*0fb0*/  @P0 BRA `(.L_x_34) ;  /* 0x0000000000300947 */ /* 0x000ff60003800000 */
[----:B----45:R-:W4:Y:S01]  /*0fc0*/  S2R R4, SR_LANEID ;  /* 0x0000000000047919 */ /* 0x030f220000000000 */
[----:B------:R-:W-:Y:S05]  /*0fd0*/  WARPSYNC.ALL ;  /* 0x0000000000007948 */ /* 0x000fea0003800000 */
[----:B------:R-:W-:Y:S01]  /*0fe0*/  NOP ;  /* 0x0000000000007918 */ /* 0x000fe20000000000 */
[----:B----4-:R-:W-:-:S05]  /*0ff0*/  IMAD.SHL.U32 R6, R4, 0x4, RZ ;  /* 0x0000000404067824 */ /* 0x010fca00078e00ff */
[----:B------:R-:W4:Y:S01]  /*1000*/  LDS R7, [R6+UR8] ;  /* 0x0000000806077984 */ /* 0x000f220008000800 */
[----:B------:R-:W-:-:S05]  /*1010*/  IADD3 R4, P1, PT, R6, UR32, RZ ;  /* 0x0000002006047c10 */ /* 0x000fca000ff3e0ff */
[----:B------:R-:W-:-:S05]  /*1020*/  IMAD.X R5, RZ, RZ, UR33, P1 ;  /* 0x00000021ff057e24 */ /* 0x000fca00088e06ff */
[----:B----4-:R4:W5:Y:S01]  /*1030*/  ATOMG.E.EXCH.STRONG.GPU PT, RZ, [R4], R7 ;  /* 0x0000000704ff73a8 */ /* 0x01096200041ee100 */
[----:B------:R-:W-:-:S04]  /*1040*/  DEPBAR {5,4,3,2,1,0} ;  /* 0x0000003f0000791a */ /* 0x000fc80000000000 */
[----:B------:R-:W2:Y:S02]  /*1050*/  CCTL.E.C.LDCU.IV.DEEP [UR32] ;  /* 0x0000000020007540 */ /* 0x000ea40009c08000 */
[----:B--2---:R4:W-:Y:S01]  /*1060*/  UTMACCTL.IV [UR32] ;  /* 0x00000000200079b9 */ /* 0x0049e20008000000 */
[----:B------:R-:W-:Y:S01]  /*1070*/  NOP ;  /* 0x0000000000007918 */ /* 0x000fe20000000000 */
.L_x_34:
[----:B------:R-:W-:Y:S05]  /*1080*/  @P0 BRA `(.L_x_35) ;  /* 0x00000000000c0947 */ /* 0x000fea0003800000 */
[----:B------:R0:W-:Y:S01]  /*1090*/  UTMACMDFLUSH ;  /* 0x00000000000079b7 */ /* 0x0001e20000000000 */
[----:B------:R-:W-:Y:S05]  /*10a0*/  @P0 BRA `(.L_x_35) ;  /* 0x0000000000040947 */ /* 0x000fea0003800000 */
[----:B------:R-:W-:-:S04]  /*10b0*/  DEPBAR.LE SB0, 0x0 ;  /* 0x000080000000791a */ /* 0x000fc80000000000 */
.L_x_35:
[----:B------:R-:W-:Y:S05]  /*10c0*/  WARPSYNC.ALL ;  /* 0x0000000000007948 */ /* 0x000fea0003800000 */
[----:B------:R-:W-:Y:S01]  /*10d0*/  NOP ;  /* 0x0000000000007918 */ /* 0x000fe20000000000 */
[----:B-----5:R-:W-:Y:S06]  /*10e0*/  BAR.SYNC.DEFER_BLOCKING 0x0 ;  /* 0x0000000000007b1d */ /* 0x020fec0000010000 */
[----:B------:R-:W-:Y:S02]  /*10f0*/  BSSY.RECONVERGENT B3, `(.L_x_36) ;  /* 0x000000b000037945 */ /* 0x000fe40003800200 */
[----:B------:R-:W-:Y:S06]  /*1100*/  BAR.SYNC.DEFER_BLOCKING 0x0 ;  /* 0x0000000000007b1d */ /* 0x000fec0000010000 */
[----:B------:R5:W-:Y:S01]  /*1110*/  @!P0 STS [R11], RZ ;  /* 0x000000ff0b008388 */ /* 0x000be20000000800 */
[----:B------:R-:W-:Y:S01]  /*1120*/  NOP ;  /* 0x0000000000007918 */ /* 0x000fe20000000000 */
[----:B------:R-:W-:Y:S05]  /*1130*/  @P3 BRA `(.L_x_37) ;  /* 0x0000000000183947 */ /* 0x000fea0003800000 */
[----:B----4-:R-:W4:Y:S01]  /*1140*/  LDS R4, [UR8+0x8] ;  /* 0x00000808ff047984 */ /* 0x010f220008000800 */
[----:B------:R-:W2:Y:S01]  /*1150*/  LDC.64 R6, c[0x0][0x390] ;  /* 0x0000e400ff067b82 */ /* 0x000ea20000000a00 */
[----:B------:R-:W-:Y:S02]  /*1160*/  IMAD.MOV.U32 R5, RZ, RZ, 0x70 ;  /* 0x00000070ff057424 */ /* 0x000fe400078e00ff */
[----:B--2---:R2:W-:Y:S03]  /*1170*/  STS.64 [UR8], R6 ;  /* 0x00000006ff007988 */ /* 0x0045e60008000a08 */
[----:B----4-:R-:W-:-:S05]  /*1180*/  LOP3.LUT R4, R4, 0x10, R5, 0xd8, !PT ;  /* 0x0000001004047812 */ /* 0x010fca00078ed805 */
[----:B------:R2:W-:Y:S02]  /*1190*/  STS [UR8+0x8], R4 ;  /* 0x00000804ff007988 */ /* 0x0005e40008000808 */
.L_x_37:
[----:B----4-:R-:W-:Y:S05]  /*11a0*/  BSYNC.RECONVERGENT B3 ;  /* 0x0000000000037941 */ /* 0x010fea0003800200 */
.L_x_36:
[----:B------:R-:W-:Y:S04]  /*11b0*/  BSSY.RECONVERGENT B4, `(.L_x_38) ;  /* 0x0000011000047945 */ /* 0x000fe80003800200 */
[----:B------:R-:W-:Y:S04]  /*11c0*/  BSSY.RELIABLE B3, `(.L_x_39) ;  /* 0x000000e000037945 */ /* 0x000fe80003800100 */
[----:B------:R-:W-:Y:S05]  /*11d0*/  @P3 BRA `(.L_x_40) ;  /* 0x0000000000243947 */ /* 0x000fea0003800000 */
[----:B--2---:R-:W2:Y:S01]  /*11e0*/  LDS R4, [UR8+0x34] ;  /* 0x00003408ff047984 */ /* 0x004ea20008000800 */
[----:B------:R-:W-:-:S05]  /*11f0*/  IMAD.MOV.U32 R5, RZ, RZ, 0x3f000000 ;  /* 0x3f000000ff057424 */ /* 0x000fca00078e00ff */
[----:B--2---:R-:W-:-:S05]  /*1200*/  LOP3.LUT R4, R4, 0xff000000, R5, 0xb8, !PT ;  /* 0xff00000004047812 */ /* 0x004fca00078eb805 */
[----:B------:R2:W-:Y:S01]  /*1210*/  STS [UR8+0x34], R4 ;  /* 0x00003404ff007988 */ /* 0x0005e20008000808 */
[----:B------:R-:W-:Y:S05]  /*1220*/  @P3 BRA `(.L_x_41) ;  /* 0x00000000001c3947 */ /* 0x000fea0003800000 */
[----:B--2---:R-:W2:Y:S01]  /*1230*/  LDS R4, [UR8+0x38] ;  /* 0x00003808ff047984 */ /* 0x004ea20008000800 */
[----:B------:R-:W-:-:S05]  /*1240*/  IMAD.MOV.U32 R5, RZ, RZ, 0x7f ;  /* 0x0000007fff057424 */ /* 0x000fca00078e00ff */
[----:B--2---:R-:W-:-:S05]  /*1250*/  LOP3.LUT R4, R4, 0xff, R5, 0xb8, !PT ;  /* 0x000000ff04047812 */ /* 0x004fca00078eb805 */
[----:B------:R4:W-:Y:S02]  /*1260*/  STS [UR8+0x38], R4 ;  /* 0x00003804ff007988 */ /* 0x0009e40008000808 */
.L_x_40:
[----:B------:R-:W-:Y:S05]  /*1270*/  @P3 BREAK.RELIABLE B3 ;  /* 0x0000000000033942 */ /* 0x000fea0003800100 */
[----:B------:R-:W-:Y:S05]  /*1280*/  @P3 BRA `(.L_x_42) ;  /* 0x00000000000c3947 */ /* 0x000fea0003800000 */
[----:B------:R2:W-:Y:S02]  /*1290*/  STS [UR8+0x20], R3 ;  /* 0x00002003ff007988 */ /* 0x0005e40008000808 */
.L_x_41:
[----:B------:R-:W-:Y:S05]  /*12a0*/  BSYNC.RELIABLE B3 ;  /* 0x0000000000037941 */ /* 0x000fea0003800100 */
.L_x_39:
[----:B------:R2:W-:Y:S02]  /*12b0*/  @!P3 STS [UR8+0x24], R2 ;  /* 0x00002402ff00b988 */ /* 0x0005e40008000808 */
.L_x_42:
[----:B------:R-:W-:Y:S05]  /*12c0*/  BSYNC.RECONVERGENT B4 ;  /* 0x0000000000047941 */ /* 0x000fea0003800200 */
.L_x_38:
[----:B------:R-:W-:Y:S05]  /*12d0*/  WARPSYNC.ALL ;  /* 0x0000000000007948 */ /* 0x000fea0003800000 */
[----:B------:R-:W-:Y:S01]  /*12e0*/  NOP ;  /* 0x0000000000007918 */ /* 0x000fe20000000000 */
[----:B------:R-:W-:Y:S04]  /*12f0*/  BSSY.RECONVERGENT B4, `(.L_x_43) ;  /* 0x000000e000047945 */ /* 0x000fe80003800200 */
[----:B------:R-:W-:Y:S05]  /*1300*/  @P3 BRA `(.L_x_44) ;  /* 0x0000000000303947 */ /* 0x000fea0003800000 */
[----:B--23--:R-:W2:Y:S01]  /*1310*/  LDS R3, [UR8+0x34] ;  /* 0x00003408ff037984 */ /* 0x00cea20008000800 */
[----:B----4-:R-:W3:Y:S03]  /*1320*/  LDC.64 R4, c[0x0][0x3b8] ;  /* 0x0000ee00ff047b82 */ /* 0x010ee60000000a00 */
[----:B------:R-:W4:Y:S01]  /*1330*/  LDS R2, [UR8+0x1c] ;  /* 0x00001c08ff027984 */ /* 0x000f220008000800 */
[C---:B---3--:R-:W-:Y:S01]  /*1340*/  SHF.L.U64.HI R5, R4.reuse, 0x1, R5 ;  /* 0x0000000104057819 */ /* 0x048fe20000010205 */
[----:B------:R-:W-:-:S03]  /*1350*/  IMAD.SHL.U32 R4, R4, 0x2, RZ ;  /* 0x0000000204047824 */ /* 0x000fc600078e00ff */
[--C-:B------:R-:W-:Y:S02]  /*1360*/  SHF.R.U32.HI R7, RZ, 0x4, R5.reuse ;  /* 0x00000004ff077819 */ /* 0x100fe40000011605 */
[----:B------:R-:W-:-:S05]  /*1370*/  SHF.R.U64 R4, R4, 0x4, R5 ;  /* 0x0000000404047819 */ /* 0x000fca0000001205 */
[----:B------:R3:W-:Y:S01]  /*1380*/  STS [UR8+0xc], R4 ;  /* 0x00000c04ff007988 */ /* 0x0007e20008000808 */
[----:B--2---:R-:W-:Y:S02]  /*1390*/  LOP3.LUT R3, R3, 0x7, RZ, 0xb8, !PT ;  /* 0x0000000703037812 */ /* 0x004fe400078eb8ff */
[----:B----4-:R-:W-:-:S03]  /*13a0*/  LOP3.LUT R2, R2, 0xf, R7, 0xb8, !PT ;  /* 0x0000000f02027812 */ /* 0x010fc600078eb807 */
[----:B------:R3:W-:Y:S04]  /*13b0*/  STS [UR8+0x34], R3 ;  /* 0x00003403ff007988 */ /* 0x0007e80008000808 */
[----:B------:R3:W-:Y:S02]  /*13c0*/  STS [UR8+0x1c], R2 ;  /* 0x00001c02ff007988 */ /* 0x0007e40008000808 */
.L_x_44:
[----:B------:R-:W-:Y:S05]  /*13d0*/  BSYNC.RECONVERGENT B4 ;  /* 0x0000000000047941 */ /* 0x000fea0003800200 */
.L_x_43:
[----:B------:R-:W-:Y:S04]  /*13e0*/  BSSY.RECONVERGENT B5, `(.L_x_45) ;  /* 0x000001a000057945 */ /* 0x000fe80003800200 */
[----:B------:R-:W-:Y:S04]  /*13f0*/  BSSY.RELIABLE B4, `(.L_x_46) ;  /* 0x0000015000047945 */ /* 0x000fe80003800100 */
[----:B------:R-:W-:Y:S05]  /*1400*/  @P3 BRA `(.L_x_47) ;  /* 0x0000000000203947 */ /* 0x000fea0003800000 */
[----:B--23--:R-:W2:Y:S02]  /*1410*/  LDS R2, [UR8+0x34] ;  /* 0x00003408ff027984 */ /* 0x00cea40008000800 */
[----:B--2---:R-:W-:-:S05]  /*1420*/  LOP3.LUT R2, R2, 0x38, RZ, 0xb8, !PT ;  /* 0x0000003802027812 */ /* 0x004fca00078eb8ff */
[----:B------:R2:W-:Y:S01]  /*1430*/  STS [UR8+0x34], R2 ;  /* 0x00003402ff007988 */ /* 0x0005e20008000808 */
[----:B------:R-:W-:Y:S05]  /*1440*/  @P3 BRA `(.L_x_48) ;  /* 0x0000000000203947 */ /* 0x000fea0003800000 */
[----:B--2---:R-:W2:Y:S01]  /*1450*/  LDS R2, [UR8+0x8] ;  /* 0x00000808ff027984 */ /* 0x004ea20008000800 */
[----:B------:R-:W-:-:S05]  /*1460*/  IMAD.MOV.U32 R3, RZ, RZ, 0x780 ;  /* 0x00000780ff037424 */ /* 0x000fca00078e00ff */
[----:B--2---:R-:W-:-:S05]  /*1470*/  LOP3.LUT R2, R2, 0x500, R3, 0xd8, !PT ;  /* 0x0000050002027812 */ /* 0x004fca00078ed803 */
[----:B------:R2:W-:Y:S02]  /*1480*/  STS [UR8+0x8], R2 ;  /* 0x00000802ff007988 */ /* 0x0005e40008000808 */
.L_x_47:
[----:B------:R-:W-:Y:S05]  /*1490*/  @P3 BRA `(.L_x_49) ;  /* 0x0000000000283947 */ /* 0x000fea0003800000 */
[----:B--23--:R-:W2:Y:S02]  /*14a0*/  LDS R2, [UR8+0x8] ;  /* 0x00000808ff027984 */ /* 0x00cea40008000800 */
[----:B--2---:R-:W-:-:S05]  /*14b0*/  LOP3.LUT R2, R2, 0x1800, RZ, 0xb8, !PT ;  /* 0x0000180002027812 */ /* 0x004fca00078eb8ff */
[----:B------:R3:W-:Y:S02]  /*14c0*/  STS [UR8+0x8], R2 ;  /* 0x00000802ff007988 */ /* 0x0007e40008000808 */
.L_x_48:
[----:B------:R-:W-:Y:S05]  /*14d0*/  @P3 BREAK.RELIABLE B4 ;  /* 0x0000000000043942 */ /* 0x000fea0003800100 */
[----:B------:R-:W-:Y:S05]  /*14e0*/  @P3 BRA `(.L_x_50) ;  /* 0x0000000000243947 */ /* 0x000fea0003800000 */
[----:B--23--:R-:W2:Y:S01]  /*14f0*/  LDS R2, [UR8+0x8] ;  /* 0x00000808ff027984 */ /* 0x00cea20008000800 */
[----:B------:R-:W-:-:S05]  /*1500*/  IMAD.MOV.U32 R3, RZ, RZ, 0x6000 ;  /* 0x00006000ff037424 */ /* 0x000fca00078e00ff */
[----:B--2---:R-:W-:-:S04]  /*1510*/  LOP3.LUT R2, R2, 0x6000, R3, 0xd8, !PT ;  /* 0x0000600002027812 */ /* 0x004fc800078ed803 */
[----:B------:R-:W-:-:S05]  /*1520*/  LOP3.LUT R2, R2, 0x400000, RZ, 0xb8, !PT ;  /* 0x0040000002027812 */ /* 0x000fca00078eb8ff */
[----:B------:R2:W-:Y:S02]  /*1530*/  STS [UR8+0x8], R2 ;  /* 0x00000802ff007988 */ /* 0x0005e40008000808 */
.L_x_49:
[----:B------:R-:W-:Y:S05]  /*1540*/  BSYNC.RELIABLE B4 ;  /* 0x0000000000047941 */ /* 0x000fea0003800100 */
.L_x_46:
[----:B--23--:R-:W2:Y:S02]  /*1550*/  @!P3 LDS R2, [UR8+0x8] ;  /* 0x00000808ff02b984 */ /* 0x00cea40008000800 */
[----:B--2---:R-:W-:-:S05]  /*1560*/  @!P3 LOP3.LUT R2, R2, 0x8000, RZ, 0xb8, !PT ;  /* 0x000080000202b812 */ /* 0x004fca00078eb8ff */
[----:B------:R2:W-:Y:S02]  /*1570*/  @!P3 STS [UR8+0x8], R2 ;  /* 0x00000802ff00b988 */ /* 0x0005e40008000808 */
.L_x_50:
[----:B------:R-:W-:Y:S05]  /*1580*/  BSYNC.RECONVERGENT B5 ;  /* 0x0000000000057941 */ /* 0x000fea0003800200 */
.L_x_45:
[----:B------:R-:W-:Y:S05]  /*1590*/  WARPSYNC.ALL ;  /* 0x0000000000007948 */ /* 0x000fea0003800000 */
[----:B------:R-:W-:Y:S01]  /*15a0*/  NOP ;  /* 0x0000000000007918 */ /* 0x000fe20000000000 */
[----:B------:R-:W-:-:S04]  /*15b0*/  UIADD3 UR4, UPT, UPT, UR4, 0x100, URZ ;  /* 0x0000010004047890 */ /* 0x000fc8000fffe0ff */
[----:B------:R-:W-:-:S04]  /*15c0*/  UIADD3 UR14, UP0, UPT, UR4, UR14, URZ ;  /* 0x0000000e040e7290 */ /* 0x000fc8000ff1e0ff */
[----:B------:R-:W-:Y:S01]  /*15d0*/  ULEA.HI.X.SX32 UR15, UR4, UR15, 0x1, UP0 ;  /* 0x0000000f040f7291 */ /* 0x000fe200080f0eff */
[----:B------:R-:W-:Y:S11]  /*15e0*/  @P0 BRA `(.L_x_51) ;  /* 0x0000000000300947 */ /* 0x000ff60003800000 */
[----:B--23--:R-:W2:Y:S01]  /*15f0*/  S2R R2, SR_LANEID ;  /* 0x0000000000027919 */ /* 0x00cea20000000000 */
[----:B------:R-:W-:Y:S05]  /*1600*/  WARPSYNC.ALL ;  /* 0x0000000000007948 */ /* 0x000fea0003800000 */
[----:B------:R-:W-:Y:S01]  /*1610*/  NOP ;  /* 0x0000000000007918 */ /* 0x000fe20000000000 */
[----:B--2-4-:R-:W-:-:S05]  /*1620*/  IMAD.SHL.U32 R4, R2, 0x4, RZ ;  /* 0x0000000402047824 */ /* 0x014fca00078e00ff */
[----:B------:R-:W2:Y:S01]  /*1630*/  LDS R5, [R4+UR8] ;  /* 0x0000000804057984 */ /* 0x000ea20008000800 */
[----:B------:R-:W-:-:S05]  /*1640*/  IADD3 R2, P1, PT, R4, UR14, RZ ;  /* 0x0000000e04027c10 */ /* 0x000fca000ff3e0ff */
[----:B------:R-:W-:-:S05]  /*1650*/  IMAD.X R3, RZ, RZ, UR15, P1 ;  /* 0x0000000fff037e24 */ /* 0x000fca00088e06ff */
[----:B--2---:R2:W3:Y:S01]  /*1660*/  ATOMG.E.EXCH.STRONG.GPU PT, RZ, [R2], R5 ;  /* 0x0000000502ff73a8 */ /* 0x0044e200041ee100 */
[----:B------:R-:W-:-:S04]  /*1670*/  DEPBAR {5,4,3,2,1,0} ;  /* 0x0000003f0000791a */ /* 0x000fc80000000000 */
[----:B------:R-:W4:Y:S02]  /*1680*/  CCTL.E.C.LDCU.IV.DEEP [UR14] ;  /* 0x000000000e007540 */ /* 0x000f240009c08000 */
[----:B----4-:R2:W-:Y:S01]  /*1690*/  UTMACCTL.IV [UR14] ;  /* 0x000000000e0079b9 */ /* 0x0105e20008000000 */
[----:B------:R-:W-:Y:S01]  /*16a0*/  NOP ;  /* 0x0000000000007918 */ /* 0x000fe20000000000 */
.L_x_51:
[----:B------:R-:W-:Y:S05]  /*16b0*/  @P0 BRA `(.L_x_52) ;  /* 0x00000000000c0947 */ /* 0x000fea0003800000 */
[----:B------:R0:W-:Y:S01]  /*16c0*/  UTMACMDFLUSH ;  /* 0x00000000000079b7 */ /* 0x0001e20000000000 */
[----:B------:R-:W-:Y:S05]  /*16d0*/  @P0 BRA `(.L_x_52) ;  /* 0x0000000000040947 */ /* 0x000fea0003800000 */
[----:B------:R-:W-:-:S04]  /*16e0*/  DEPBAR.LE SB0, 0x0 ;  /* 0x000080000000791a */ /* 0x000fc80000000000 */
.L_x_52:
[----:B------:R-:W-:Y:S05]  /*16f0*/  WARPSYNC.ALL ;  /* 0x0000000000007948 */ /* 0x000fea0003800000 */
[----:B------:R-:W-:Y:S01]  /*1700*/  NOP ;  /* 0x0000000000007918 */ /* 0x000fe20000000000 */
[----:B---3--:R-:W-:Y:S01]  /*1710*/  BAR.SYNC.DEFER_BLOCKING 0x0 ;  /* 0x0000000000007b1d */ /* 0x008fe20000010000 */
[----:B--2---:R-:W-:Y:S01]  /*1720*/  SHF.R.U32.HI R2, RZ, 0x5, R0 ;  /* 0x00000005ff027819 */ /* 0x004fe20000011600 */
[----:B------:R-:W-:-:S03]  /*1730*/  UIADD3 UR6, UPT, UPT, UR8, 0x30020, URZ ;  /* 0x0003002008067890 */ /* 0x000fc6000fffe0ff */
[----:B------:R-:W-:Y:S01]  /*1740*/  R2UR UR9, R2 ;  /* 0x00000000020972ca */ /* 0x000fe200000e0000 */
[----:B------:R-:W-:Y:S01]  /*1750*/  VOTEU.ALL UP0, P3 ;  /* 0x0000000000ff7886 */ /* 0x000fe20001800000 */
[----:B------:R-:W-:Y:S01]  /*1760*/  UMOV UR4, 0x1 ;  /* 0x0000000100047882 */ /* 0x000fe20000000000 */
[----:B------:R-:W-:Y:S01]  /*1770*/  VOTEU.ALL UP1, P3 ;  /* 0x0000000000ff7886 */ /* 0x000fe20001820000 */
[----:B------:R-:W-:Y:S02]  /*1780*/  BSSY.RECONVERGENT B5, `(.L_x_53) ;  /* 0x0000018000057945 */ /* 0x000fe40003800200 */
[----:B------:R-:W-:-:S04]  /*1790*/  @!UP0 UIADD3 UR18, UPT, UPT, -UR4, 0x100000, URZ ;  /* 0x0010000004128890 */ /* 0x000fc8000fffe1ff */
[----:B------:R-:W-:Y:S02]  /*17a0*/  @!UP0 USHF.L.U32 UR19, UR18, 0xb, URZ ;  /* 0x0000000b12138899 */ /* 0x000fe400080006ff */
[----:B------:R-:W-:Y:S02]  /*17b0*/  @!UP0 USHF.L.U32 UR18, UR18, 0x1, URZ ;  /* 0x0000000112128899 */ /* 0x000fe400080006ff */
[----:B------:R-:W-:-:S04]  /*17c0*/  @!UP0 UIADD3 UR4, UPT, UPT, -UR4, 0x100000, URZ ;  /* 0x0010000004048890 */ /* 0x000fc8000fffe1ff */
[----:B------:R-:W-:Y:S02]  /*17d0*/  @!UP0 USHF.L.U32 UR5, UR4, 0xb, URZ ;  /* 0x0000000b04058899 */ /* 0x000fe400080006ff */
[----:B------:R-:W-:Y:S01]  /*17e0*/  @!UP0 USHF.L.U32 UR4, UR4, 0x1, URZ ;  /* 0x0000000104048899 */ /* 0x000fe200080006ff */
[----:B------:R-:W-:Y:S01]  /*17f0*/  VOTEU.ALL UP0, P3 ;  /* 0x0000000000ff7886 */ /* 0x000fe20001800000 */
[----:B------:R-:W2:Y:S04]  /*1800*/  FENCE.VIEW.ASYNC.S ;  /* 0x00000000000073c6 */ /* 0x000ea80000000000 */
[----:B--2---:R2:W3:Y:S06]  /*1810*/  @!UP0 SYNCS.EXCH.64 URZ, [UR8+0x30000], UR18 ;  /* 0x0300001208ff85b2 */ /* 0x0044ec0008000100 */
[----:B------:R2:W3:Y:S02]  /*1820*/  @!UP1 SYNCS.EXCH.64 URZ, [UR8+0x30020], UR4 ;  /* 0x0300200408ff95b2 */ /* 0x0004e40008000100 */
[----:B---3--:R-:W-:Y:S06]  /*1830*/  BAR.SYNC.DEFER_BLOCKING 0x0 ;  /* 0x0000000000007b1d */ /* 0x008fec0000010000 */
[----:B------:R-:W-:Y:S05]  /*1840*/  @P3 BRA `(.L_x_54) ;  /* 0x00000000002c3947 */ /* 0x000fea0003800000 */
[----:B--2---:R-:W-:Y:S02]  /*1850*/  UMOV UR4, 0x1 ;  /* 0x0000000100047882 */ /* 0x004fe40000000000 */
[----:B------:R-:W-:-:S04]  /*1860*/  UIADD3 UR18, UPT, UPT, -UR4, 0x100000, URZ ;  /* 0x0010000004127890 */ /* 0x000fc8000fffe1ff */
[----:B------:R-:W-:Y:S02]  /*1870*/  USHF.L.U32 UR19, UR18, 0xb, URZ ;  /* 0x0000000b12137899 */ /* 0x000fe400080006ff */
[----:B------:R-:W-:Y:S02]  /*1880*/  USHF.L.U32 UR18, UR18, 0x1, URZ ;  /* 0x0000000112127899 */ /* 0x000fe400080006ff */
[----:B------:R-:W-:-:S04]  /*1890*/  UIADD3 UR4, UPT, UPT, -UR4, 0x100000, URZ ;  /* 0x0010000004047890 */ /* 0x000fc8000fffe1ff */
[----:B------:R-:W-:Y:S02]  /*18a0*/  USHF.L.U32 UR5, UR4, 0xb, URZ ;  /* 0x0000000b04057899 */ /* 0x000fe400080006ff */
[----:B------:R-:W-:Y:S01]  /*18b0*/  USHF.L.U32 UR4, UR4, 0x1, URZ ;  /* 0x0000000104047899 */ /* 0x000fe200080006ff */
[----:B------:R-:W2:Y:S03]  /*18c0*/  FENCE.VIEW.ASYNC.S ;  /* 0x00000000000073c6 */ /* 0x000ea60000000000 */
[----:B--2---:R3:W2:Y:S08]  /*18d0*/  SYNCS.EXCH.64 URZ, [UR8+0x30008], UR18 ;  /* 0x0300081208ff75b2 */ /* 0x0046b00008000100 */
[----:B------:R3:W4:Y:S02]  /*18e0*/  SYNCS.EXCH.64 URZ, [UR8+0x30028], UR4 ;  /* 0x0300280408ff75b2 */ /* 0x0007240008000100 */
[----:B---3--:R-:W-:Y:S01]  /*18f0*/  NOP ;  /* 0x0000000000007918 */ /* 0x008fe20000000000 */
.L_x_54:
[----:B--2---:R-:W-:Y:S05]  /*1900*/  BSYNC.RECONVERGENT B5 ;  /* 0x0000000000057941 */ /* 0x004fea0003800200 */
.L_x_53:
[----:B----4-:R-:W-:Y:S06]  /*1910*/  BAR.SYNC.DEFER_BLOCKING 0x0 ;  /* 0x0000000000007b1d */ /* 0x010fec0000010000 */
[----:B------:R-:W-:Y:S04]  /*1920*/  BSSY.RECONVERGENT B5, `(.L_x_55) ;  /* 0x000000d000057945 */ /* 0x000fe80003800200 */
[----:B------:R-:W-:Y:S05]  /*1930*/  @P3 BRA `(.L_x_56) ;  /* 0x00000000002c3947 */ /* 0x000fea0003800000 */
[----:B------:R-:W-:Y:S02]  /*1940*/  UMOV UR4, 0x1 ;  /* 0x0000000100047882 */ /* 0x000fe40000000000 */
[----:B------:R-:W-:-:S04]  /*1950*/  UIADD3 UR18, UPT, UPT, -UR4, 0x100000, URZ ;  /* 0x0010000004127890 */ /* 0x000fc8000fffe1ff */
[----:B------:R-:W-:Y:S02]  /*1960*/  USHF.L.U32 UR19, UR18, 0xb, URZ ;  /* 0x0000000b12137899 */ /* 0x000fe400080006ff */
[----:B------:R-:W-:Y:S02]  /*1970*/  USHF.L.U32 UR18, UR18, 0x1, URZ ;  /* 0x0000000112127899 */ /* 0x000fe400080006ff */
[----:B------:R-:W-:-:S04]  /*1980*/  UIADD3 UR4, UPT, UPT, -UR4, 0x100000, URZ ;  /* 0x0010000004047890 */ /* 0x000fc8000fffe1ff */
[----:B------:R-:W-:Y:S02]  /*1990*/  USHF.L.U32 UR5, UR4, 0xb, URZ ;  /* 0x0000000b04057899 */ /* 0x000fe400080006ff */
[----:B------:R-:W-:Y:S01]  /*19a0*/  USHF.L.U32 UR4, UR4, 0x1, URZ ;  /* 0x0000000104047899 */ /* 0x000fe200080006ff */
[----:B------:R-:W2:Y:S03]  /*19b0*/  FENCE.VIEW.ASYNC.S ;  /* 0x00000000000073c6 */ /* 0x000ea60000000000 */
[----:B--2---:R2:W3:Y:S08]  /*19c0*/  SYNCS.EXCH.64 URZ, [UR8+0x30010], UR18 ;  /* 0x0300101208ff75b2 */ /* 0x0044f00008000100 */
[----:B------:R2:W4:Y:S01]  /*19d0*/  SYNCS.EXCH.64 URZ, [UR8+0x30030], UR4 ;  /* 0x0300300408ff75b2 */ /* 0x0005220008000100 */
[----:B------:R-:W-:Y:S01]  /*19e0*/  NOP ;  /* 0x0000000000007918 */ /* 0x000fe20000000000 */
.L_x_56:
[----:B--2---:R-:W-:Y:S05]  /*19f0*/  BSYNC.RECONVERGENT B5 ;  /* 0x0000000000057941 */ /* 0x004fea0003800200 */
.L_x_55:
[----:B---34-:R-:W-:Y:S01]  /*1a00*/  BAR.SYNC.DEFER_BLOCKING 0x0 ;  /* 0x0000000000007b1d */ /* 0x018fe20000010000 */
[----:B------:R-:W-:Y:S01]  /*1a10*/  USHF.L.U32 UR23, UR13, 0x7, URZ ;  /* 0x000000070d177899 */ /* 0x000fe200080006ff */
[----:B------:R-:W-:Y:S01]  /*1a20*/  ISETP.GE.AND P0, PT, R10, 0x1, PT ;  /* 0x000000010a00780c */ /* 0x000fe20003f06270 */
[----:B------:R-:W-:-:S03]  /*1a30*/  USHF.L.U32 UR7, UR16, 0x6, URZ ;  /* 0x0000000610077899 */ /* 0x000fc600080006ff */
        /* <DEDUP_REMOVED lines=13> */
.L_x_58:
[----:B--2---:R-:W-:Y:S05]  /*1b10*/  BSYNC.RECONVERGENT B5 ;  /* 0x0000000000057941 */ /* 0x004fea0003800200 */
.L_x_57:
[----:B------:R-:W-:Y:S05]  /*1b20*/  @!P0 BRA `(.L_x_59) ;  /* 0x0000000c00508947 */ /* 0x000fea0003800000 */
[----:B---34-:R-:W-:Y:S01]  /*1b30*/  BAR.SYNC.DEFER_BLOCKING 0x0 ;  /* 0x0000000000007b1d */ /* 0x018fe20000010000 */
[----:B------:R-:W-:Y:S01]  /*1b40*/  @!P3 IMAD.MOV.U32 R2, RZ, RZ, 0xc000 ;  /* 0x0000c000ff02b424 */ /* 0x000fe200078e00ff */
[----:B------:R-:W-:Y:S01]  /*1b50*/  ELECT P1, URZ, PT ;  /* 0x0000000000ff782f */ /* 0x000fe20003820000 */
[----:B------:R-:W-:-:S03]  /*1b60*/  ULOP3.LUT UR4, UR9, 0x1, URZ, 0xc0, !UPT ;  /* 0x0000000109047892 */ /* 0x000fc6000f8ec0ff */
[C---:B------:R-:W-:Y:S02]  /*1b70*/  ISETP.LT.U32.AND P1, PT, R68.reuse, 0x40, P1 ;  /* 0x000000404400780c */ /* 0x040fe40000f21070 */
[----:B------:R-:W-:Y:S01]  /*1b80*/  ELECT P0, URZ, PT ;  /* 0x0000000000ff782f */ /* 0x000fe20003800000 */
[----:B------:R-:W-:Y:S02]  /*1b90*/  ULEA UR20, UR4, UR8, 0xe ;  /* 0x0000000804147291 */ /* 0x000fe4000f8e70ff */
[----:B------:R-:W-:Y:S01]  /*1ba0*/  USHF.L.U32 UR22, UR4, 0x6, URZ ;  /* 0x0000000604167899 */ /* 0x000fe200080006ff */
[----:B------:R-:W-:Y:S01]  /*1bb0*/  ISETP.LT.U32.AND P0, PT, R68, 0x40, P0 ;  /* 0x000000404400780c */ /* 0x000fe20000701070 */
[----:B------:R-:W-:Y:S01]  /*1bc0*/  UIMAD UR4, UR4, -0x2000, UR20 ;  /* 0xffffe000040478a4 */ /* 0x000fe2000f8e0214 */
[----:B------:R-:W-:-:S04]  /*1bd0*/  UMOV UR19, UR7 ;  /* 0x0000000700137c82 */ /* 0x000fc80008000000 */
[----:B------:R-:W-:Y:S01]  /*1be0*/  UMOV UR18, UR22 ;  /* 0x0000001600127c82 */ /* 0x000fe20008000000 */
[----:B------:R-:W-:Y:S01]  /*1bf0*/  VOTEU.ANY UP0, P1 ;  /* 0x0000000000ff7886 */ /* 0x000fe20000800100 */
[----:B------:R2:W-:Y:S01]  /*1c00*/  @!P3 SYNCS.ARRIVE.TRANS64 RZ, [UR8+0x30000], R2 ;  /* 0x03000002ffffb9a7 */ /* 0x0005e20008000008 */
[----:B------:R3:W-:Y:S06]  /*1c10*/  MEMBAR.ALL.CTA ;  /* 0x0000000000007992 */ /* 0x0007ec0000008000 */
[----:B---3--:R-:W3:Y:S01]  /*1c20*/  FENCE.VIEW.ASYNC.S ;  /* 0x00000000000073c6 */ /* 0x008ee20000000000 */
[----:B------:R-:W-:Y:S01]  /*1c30*/  @UP0 UIADD3 UR21, UPT, UPT, UR8, 0x30000, URZ ;  /* 0x0003000008150890 */ /* 0x000fe2000fffe0ff */
[----:B---3--:R-:W-:Y:S01]  /*1c40*/  VOTEU.ANY UP0, P1 ;  /* 0x0000000000ff7886 */ /* 0x008fe20000800100 */
[----:B------:R-:W-:-:S05]  /*1c50*/  VOTEU.ANY UP1, P0 ;  /* 0x0000000000ff7886 */ /* 0x000fca0000020100 */
[----:B------:R-:W-:Y:S02]  /*1c60*/  @UP1 UIADD3 UR16, UPT, UPT, UR4, 0x20000, URZ ;  /* 0x0002000004101890 */ /* 0x000fe4000fffe0ff */
[----:B------:R-:W-:Y:S01]  /*1c70*/  @UP1 UIADD3 UR17, UPT, UPT, UR8, 0x30000, URZ ;  /* 0x0003000008111890 */ /* 0x000fe2000fffe0ff */
[----:B------:R-:W-:Y:S01]  /*1c80*/  VOTEU.ANY UP1, P0 ;  /* 0x0000000000ff7886 */ /* 0x000fe20000020100 */
[----:B------:R-:W-:Y:S06]  /*1c90*/  BAR.SYNC.DEFER_BLOCKING 0x0 ;  /* 0x0000000000007b1d */ /* 0x000fec0000010000 */
[----:B------:R2:W-:Y:S01]  /*1ca0*/  @UP0 UTMALDG.2D [UR20], [UR10] ;  /* 0x000000140a0005b4 */ /* 0x0005e20008008000 */
[----:B------:R-:W-:Y:S01]  /*1cb0*/  UISETP.NE.U32.AND UP0, UPT, UR9, URZ, UPT ;  /* 0x000000ff0900728c */ /* 0x000fe2000bf05070 */
[----:B------:R-:W-:Y:S06]  /*1cc0*/  BAR.SYNC.DEFER_BLOCKING 0x0 ;  /* 0x0000000000007b1d */ /* 0x000fec0000010000 */
[----:B------:R2:W-:Y:S02]  /*1cd0*/  @UP1 UTMALDG.2D [UR16], [UR32] ;  /* 0x00000010200015b4 */ /* 0x0005e40008008000 */
[----:B------:R-:W-:Y:S06]  /*1ce0*/  BAR.SYNC.DEFER_BLOCKING 0x0 ;  /* 0x0000000000007b1d */ /* 0x000fec0000010000 */
[----:B------:R-:W3:Y:S02]  /*1cf0*/  SYNCS.PHASECHK.TRANS64.TRYWAIT P0, [UR8+0x30000], RZ ;  /* 0x030000ffff0075a7 */ /* 0x000ee40008001108 */
[----:B--23--:R-:W-:Y:S05]  /*1d00*/  @!P0 BRA `(.L_x_60) ;  /* 0x0000001000fc8947 */ /* 0x00cfea0003800000 */
.L_x_78:
[----:B------:R-:W-:Y:S05]  /*1d10*/  BRA.U UP0, `(.L_x_61) ;  /* 0x0000000100c87547 */ /* 0x000fea000b800000 */
[----:B------:R-:W-:Y:S02]  /*1d20*/  USHF.R.U32.HI UR16, URZ, 0x4, UR8 ;  /* 0x00000004ff107899 */ /* 0x000fe40008011608 */
[----:B------:R-:W-:Y:S02]  /*1d30*/  UIADD3 UR13, UPT, UPT, UR8, 0x20000, URZ ;  /* 0x00020000080d7890 */ /* 0x000fe4000fffe0ff */
[----:B------:R-:W-:Y:S02]  /*1d40*/  USGXT.U32 UR16, UR16, 0xe ;  /* 0x0000000e1010789a */ /* 0x000fe40008000000 */
[----:B------:R-:W-:Y:S02]  /*1d50*/  USHF.R.U32.HI UR13, URZ, 0x4, UR13 ;  /* 0x00000004ff0d7899 */ /* 0x000fe4000801160d */
[----:B------:R-:W-:Y:S02]  /*1d60*/  UIADD3 UR48, UP0, UPT, UR16, 0x2, URZ ;  /* 0x0000000210307890 */ /* 0x000fe4000ff1e0ff */
[----:B------:R-:W-:Y:S01]  /*1d70*/  USGXT.U32 UR18, UR13, 0xe ;  /* 0x0000000e0d12789a */ /* 0x000fe20008000000 */
[----:B------:R-:W-:Y:S01]  /*1d80*/  UMOV UR4, URZ ;  /* 0x000000ff00047c82 */ /* 0x000fe20008000000 */
[----:B------:R-:W-:Y:S01]  /*1d90*/  UMOV UR5, URZ ;  /* 0x000000ff00057c82 */ /* 0x000fe20008000000 */
[----:B------:R-:W-:-:S02]  /*1da0*/  UIADD3.X UR49, UPT, UPT, UR4, 0x40004040, URZ, UP0, !UPT ;  /* 0x4000404004317890 */ /* 0x000fc400087fe4ff */
[----:B------:R-:W-:Y:S02]  /*1db0*/  UIADD3 UR50, UP0, UPT, UR18, 0x2, URZ ;  /* 0x0000000212327890 */ /* 0x000fe4000ff1e0ff */
[----:B------:R-:W-:Y:S02]  /*1dc0*/  UIADD3.64 UR26, UPT, UPT, UR48, 0x4, URZ ;  /* 0x00000004301a7897 */ /* 0x000fe4000fffe0ff */
[----:B------:R-:W-:Y:S02]  /*1dd0*/  UIADD3.X UR51, UPT, UPT, UR5, 0x40004040, URZ, UP0, !UPT ;  /* 0x4000404005337890 */ /* 0x000fe400087fe4ff */
[----:B------:R-:W-:Y:S02]  /*1de0*/  UIADD3.64 UR4, UPT, UPT, UR48, 0x2, URZ ;  /* 0x0000000230047897 */ /* 0x000fe4000fffe0ff */
[----:B------:R-:W-:Y:S02]  /*1df0*/  UIADD3.64 UR24, UPT, UPT, UR50, 0x2, URZ ;  /* 0x0000000232187897 */ /* 0x000fe4000fffe0ff */
[----:B------:R-:W-:-:S02]  /*1e00*/  UIADD3.64 UR28, UPT, UPT, UR50, 0x4, URZ ;  /* 0x00000004321c7897 */ /* 0x000fc4000fffe0ff */
[----:B------:R-:W-:Y:S02]  /*1e10*/  UIADD3.64 UR30, UPT, UPT, UR48, 0x3fe, URZ ;  /* 0x000003fe301e7897 */ /* 0x000fe4000fffe0ff */
[----:B------:R-:W-:Y:S02]  /*1e20*/  UIADD3.64 UR34, UPT, UPT, UR50, 0x1fe, URZ ;  /* 0x000001fe32227897 */ /* 0x000fe4000fffe0ff */
[----:B------:R-:W-:Y:S02]  /*1e30*/  UIADD3.64 UR36, UPT, UPT, UR48, 0x400, URZ ;  /* 0x0000040030247897 */ /* 0x000fe4000fffe0ff */
[----:B------:R-:W-:Y:S02]  /*1e40*/  UIADD3.64 UR38, UPT, UPT, UR50, 0x200, URZ ;  /* 0x0000020032267897 */ /* 0x000fe4000fffe0ff */
[----:B------:R-:W-:Y:S02]  /*1e50*/  UIADD3.64 UR40, UPT, UPT, UR48, 0x402, URZ ;  /* 0x0000040230287897 */ /* 0x000fe4000fffe0ff */
[----:B------:R-:W-:Y:S01]  /*1e60*/  UIADD3.64 UR42, UPT, UPT, UR50, 0x202, URZ ;  /* 0x00000202322a7897 */ /* 0x000fe2000fffe0ff */
[----:B------:R-:W-:Y:S01]  /*1e70*/  UMOV UR20, 0x0 ;  /* 0x0000000000147882 */ /* 0x000fe20000000000 */
[----:B------:R-:W-:Y:S01]  /*1e80*/  UMOV UR21, 0x8100490 ;  /* 0x0810049000157882 */ /* 0x000fe20000000000 */
[----:B------:R-:W-:Y:S01]  /*1e90*/  UIADD3.64 UR44, UPT, UPT, UR48, 0x404, URZ ;  /* 0x00000404302c7897 */ /* 0x000fe2000fffe0ff */
[----:B------:R-:W-:Y:S01]  /*1ea0*/  UMOV UR17, 0x40004040 ;  /* 0x4000404000117882 */ /* 0x000fe20000000000 */
[----:B------:R-:W-:Y:S01]  /*1eb0*/  UIADD3.64 UR46, UPT, UPT, UR50, 0x204, URZ ;  /* 0x00000204322e7897 */ /* 0x000fe2000fffe0ff */
[----:B------:R-:W-:Y:S01]  /*1ec0*/  UMOV UR19, 0x40004040 ;  /* 0x4000404000137882 */ /* 0x000fe20000000000 */
[----:B------:R-:W-:Y:S01]  /*1ed0*/  UMOV UR52, 0x0 ;  /* 0x0000000000347882 */ /* 0x000fe20000000000 */
[----:B------:R-:W-:Y:S01]  /*1ee0*/  UMOV UR53, 0x8100490 ;  /* 0x0810049000357882 */ /* 0x000fe20000000000 */
[----:B------:R-:W-:Y:S01]  /*1ef0*/  UMOV UR54, 0x0 ;  /* 0x0000000000367882 */ /* 0x000fe20000000000 */
[----:B------:R-:W-:Y:S01]  /*1f00*/  UMOV UR55, 0x8100490 ;  /* 0x0810049000377882 */ /* 0x000fe20000000000 */
[----:B------:R2:W-:Y:S01]  /*1f10*/  UTCHMMA gdesc[UR16], gdesc[UR18], tmem[UR12], tmem[UR20], idesc[UR21], !UPT ;  /* 0x00ff1412100075ea */ /* 0x0005e2000f80000c */
[----:B------:R-:W-:Y:S01]  /*1f20*/  UMOV UR56, 0x0 ;  /* 0x0000000000387882 */ /* 0x000fe20000000000 */
[----:B------:R-:W-:Y:S01]  /*1f30*/  UMOV UR57, 0x8100490 ;  /* 0x0810049000397882 */ /* 0x000fe20000000000 */
[----:B------:R2:W-:Y:S01]  /*1f40*/  UTCHMMA gdesc[UR48], gdesc[UR50], tmem[UR12], tmem[UR52], idesc[UR53], UPT ;  /* 0x00ff3432300075ea */ /* 0x0005e2000b80000c */
        /* <DEDUP_REMOVED lines=12> */
[----:B------:R2:W-:Y:S01]  /*2010*/  UTCHMMA gdesc[UR40], gdesc[UR42], tmem[UR12], tmem[UR62], idesc[UR63], UPT ;  /* 0x00ff3e2a280075ea */ /* 0x0005e2000b80000c */
[----:B------:R2:W-:Y:S01]  /*2020*/  UTCHMMA gdesc[UR44], gdesc[UR46], tmem[UR12], tmem[UR64], idesc[UR65], UPT ;  /* 0x00ff402e2c0075ea */ /* 0x0005e2000b80000c */
[----:B------:R-:W-:Y:S01]  /*2030*/  NOP ;  /* 0x0000000000007918 */ /* 0x000fe20000000000 */
.L_x_61:
[----:B------:R-:W-:Y:S01]  /*2040*/  ELECT P0, URZ, PT ;  /* 0x0000000000ff782f */ /* 0x000fe20003800000 */
[----:B--2---:R-:W-:Y:S01]  /*2050*/  UMOV UR4, UR6 ;  /* 0x0000000600047c82 */ /* 0x004fe20008000000 */
[----:B------:R-:W-:Y:S02]  /*2060*/  UMOV UR5, URZ ;  /* 0x000000ff00057c82 */ /* 0x000fe40008000000 */
[----:B------:R-:W-:-:S13]  /*2070*/  ISETP.LT.U32.AND P0, PT, R68, 0x20, P0 ;  /* 0x000000204400780c */ /* 0x000fda0000701070 */
[----:B------:R-:W-:Y:S01]  /*2080*/  VOTEU.ANY UP0, P0 ;  /* 0x0000000000ff7886 */ /* 0x000fe20000000100 */
[----:B------:R-:W-:Y:S01]  /*2090*/  VOTEU.ANY UP1, P0 ;  /* 0x0000000000ff7886 */ /* 0x000fe20000020100 */
[----:B------:R-:W-:-:S03]  /*20a0*/  ISETP.GE.U32.AND P0, PT, R10, 0x81, PT ;  /* 0x000000810a00780c */ /* 0x000fc60003f06070 */
[----:B------:R-:W-:Y:S02]  /*20b0*/  @UP0 UMOV UR4, UR4 ;  /* 0x0000000400040c82 */ /* 0x000fe40008000000 */
[----:B------:R2:W-:Y:S01]  /*20c0*/  @UP1 UTCBAR [UR4], URZ ;  /* 0x000000ff040013e9 */ /* 0x0005e200080000ff */
[----:B------:R-:W-:Y:S06]  /*20d0*/  BAR.SYNC.DEFER_BLOCKING 0x0 ;  /* 0x0000000000007b1d */ /* 0x000fec0000010000 */
[----:B------:R-:W3:Y:S02]  /*20e0*/  SYNCS.PHASECHK.TRANS64.TRYWAIT P1, [UR8+0x30020], RZ ;  /* 0x030020ffff0075a7 */ /* 0x000ee40008021108 */
[----:B--23--:R-:W-:Y:S05]  /*20f0*/  @!P1 BRA `(.L_x_62) ;  /* 0x00000010000c9947 */ /* 0x00cfea0003800000 */
.L_x_79:
[----:B------:R-:W-:Y:S01]  /*2100*/  IMAD.MOV.U32 R2, RZ, RZ, RZ ;  /* 0x000000ffff027224 */ /* 0x000fe200078e00ff */
[----:B------:R-:W-:Y:S06]  /*2110*/  @!P0 BRA `(.L_x_59) ;  /* 0x0000000400d48947 */ /* 0x000fec0003800000 */
[----:B------:R-:W2:Y:S01]  /*2120*/  LDCU UR34, c[0x0][0x3a0] ;  /* 0x00007400ff2277ac */ /* 0x000ea20008000800 */
[----:B------:R-:W-:Y:S01]  /*2130*/  UMOV UR35, 0x80 ;  /* 0x0000008000237882 */ /* 0x000fe20000000000 */
[----:B------:R-:W-:-:S05]  /*2140*/  UMOV UR13, 0x1 ;  /* 0x00000001000d7882 */ /* 0x000fca0000000000 */
.L_x_66:
[----:B------:R-:W-:Y:S01]  /*2150*/  BAR.SYNC.DEFER_BLOCKING 0x0 ;  /* 0x0000000000007b1d */ /* 0x000fe20000010000 */
[----:B------:R-:W-:Y:S01]  /*2160*/  ULEA UR42, UR13, UR8, 0x3 ;  /* 0x000000080d2a7291 */ /* 0x000fe2000f8e18ff */
[----:B------:R-:W-:Y:S01]  /*2170*/  @!P3 IMAD.MOV.U32 R3, RZ, RZ, 0xc000 ;  /* 0x0000c000ff03b424 */ /* 0x000fe200078e00ff */
[----:B------:R-:W-:Y:S01]  /*2180*/  ELECT P1, URZ, PT ;  /* 0x0000000000ff782f */ /* 0x000fe20003820000 */
[----:B------:R-:W-:-:S03]  /*2190*/  ULEA UR16, UR13, UR8, 0xf ;  /* 0x000000080d107291 */ /* 0x000fc6000f8e78ff */
[----:B------:R-:W-:Y:S01]  /*21a0*/  ISETP.LT.U32.AND P1, PT, R68, 0x40, P1 ;  /* 0x000000404400780c */ /* 0x000fe20000f21070 */
[----:B------:R-:W-:Y:S01]  /*21b0*/  ULOP3.LUT UR5, UR9, 0x1, URZ, 0xc0, !UPT ;  /* 0x0000000109057892 */ /* 0x000fe2000f8ec0ff */
[----:B------:R-:W-:-:S03]  /*21c0*/  ELECT P0, URZ, PT ;  /* 0x0000000000ff782f */ /* 0x000fc60003800000 */
[----:B------:R-:W-:Y:S02]  /*21d0*/  ULEA UR20, UR5, UR16, 0xe ;  /* 0x0000001005147291 */ /* 0x000fe4000f8e70ff */
[----:B------:R-:W-:Y:S01]  /*21e0*/  ULEA UR22, UR5, UR35, 0x6 ;  /* 0x0000002305167291 */ /* 0x000fe2000f8e30ff */
[----:B------:R-:W-:Y:S01]  /*21f0*/  ISETP.LT.U32.AND P0, PT, R68, 0x40, P0 ;  /* 0x000000404400780c */ /* 0x000fe20000701070 */
[----:B------:R-:W-:-:S04]  /*2200*/  ULEA UR4, UR13, UR8, 0xe ;  /* 0x000000080d047291 */ /* 0x000fc8000f8e70ff */
[----:B------:R-:W-:Y:S01]  /*2210*/  VOTEU.ANY UP0, P1 ;  /* 0x0000000000ff7886 */ /* 0x000fe20000800100 */
[----:B------:R-:W-:Y:S01]  /*2220*/  UIADD3 UR17, UPT, UPT, UR4, 0x20000, URZ ;  /* 0x0002000004117890 */ /* 0x000fe2000fffe0ff */
[----:B------:R-:W-:Y:S01]  /*2230*/  UMOV UR6, UR22 ;  /* 0x0000001600067c82 */ /* 0x000fe20008000000 */
[----:B------:R3:W-:Y:S01]  /*2240*/  @!P3 SYNCS.ARRIVE.TRANS64 RZ, [UR42+0x30000], R3 ;  /* 0x03000003ffffb9a7 */ /* 0x0007e2000800002a */
[----:B------:R4:W-:Y:S06]  /*2250*/  MEMBAR.ALL.CTA ;  /* 0x0000000000007992 */ /* 0x0009ec0000008000 */
[----:B----4-:R-:W4:Y:S01]  /*2260*/  FENCE.VIEW.ASYNC.S ;  /* 0x00000000000073c6 */ /* 0x010f220000000000 */
[----:B------:R-:W-:Y:S01]  /*2270*/  @UP0 UIADD3 UR21, UPT, UPT, UR42, 0x30000, URZ ;  /* 0x000300002a150890 */ /* 0x000fe2000fffe0ff */
[----:B----4-:R-:W-:Y:S01]  /*2280*/  VOTEU.ANY UP0, P1 ;  /* 0x0000000000ff7886 */ /* 0x010fe20000800100 */
[----:B------:R-:W-:Y:S01]  /*2290*/  VOTEU.ANY UP1, P0 ;  /* 0x0000000000ff7886 */ /* 0x000fe20000020100 */
[----:B------:R-:W-:Y:S01]  /*22a0*/  ULEA UR4, UR5, UR17, 0xd ;  /* 0x0000001105047291 */ /* 0x000fe2000f8e68ff */
[----:B---3--:R-:W-:-:S03]  /*22b0*/  IMAD.U32 R3, R2, -0x80000000, RZ ;  /* 0x8000000002037824 */ /* 0x008fc600078e00ff */
        /* <DEDUP_REMOVED lines=8> */
[----:B------:R-:W4:Y:S02]  /*2340*/  SYNCS.PHASECHK.TRANS64.TRYWAIT P0, [UR42+0x30000], R3 ;  /* 0x03000003ff0075a7 */ /* 0x000f24000800112a */
[----:B---34-:R-:W-:Y:S05]  /*2350*/  @!P0 BRA `(.L_x_63) ;  /* 0x0000000c00808947 */ /* 0x018fea0003800000 */
.L_x_80:
[----:B------:R-:W-:Y:S05]  /*2360*/  BRA.U UP0, `(.L_x_64) ;  /* 0x0000000100f47547 */ /* 0x000fea000b800000 */
[----:B------:R-:W-:Y:S02]  /*2370*/  USHF.R.U32.HI UR20, URZ, 0x4, UR16 ;  /* 0x00000004ff147899 */ /* 0x000fe40008011610 */
[----:B------:R-:W-:Y:S02]  /*2380*/  USHF.R.U32.HI UR24, URZ, 0x4, UR17 ;  /* 0x00000004ff187899 */ /* 0x000fe40008011611 */
[----:B------:R-:W-:Y:S02]  /*2390*/  USGXT.U32 UR20, UR20, 0xe ;  /* 0x0000000e1414789a */ /* 0x000fe40008000000 */
[----:B------:R-:W-:Y:S02]  /*23a0*/  USGXT.U32 UR24, UR24, 0xe ;  /* 0x0000000e1818789a */ /* 0x000fe40008000000 */
[----:B------:R-:W-:Y:S02]  /*23b0*/  UIADD3 UR28, UP0, UPT, UR20, 0x2, URZ ;  /* 0x00000002141c7890 */ /* 0x000fe4000ff1e0ff */
[----:B------:R-:W-:Y:S01]  /*23c0*/  UIADD3 UR26, UP1, UPT, UR24, 0x2, URZ ;  /* 0x00000002181a7890 */ /* 0x000fe2000ff3e0ff */
[----:B------:R-:W-:Y:S01]  /*23d0*/  UMOV UR4, URZ ;  /* 0x000000ff00047c82 */ /* 0x000fe20008000000 */
[----:B------:R-:W-:Y:S01]  /*23e0*/  UMOV UR5, URZ ;  /* 0x000000ff00057c82 */ /* 0x000fe20008000000 */
[----:B------:R-:W-:-:S02]  /*23f0*/  UIADD3.X UR29, UPT, UPT, UR4, 0x40004040, URZ, UP0, !UPT ;  /* 0x40004040041d7890 */ /* 0x000fc400087fe4ff */
[----:B------:R-:W-:Y:S02]  /*2400*/  UIADD3 UR44, UP3, UPT, UR28, 0x2, URZ ;  /* 0x000000021c2c7890 */ /* 0x000fe4000ff7e0ff */
[----:B------:R-:W-:Y:S02]  /*2410*/  UIADD3.X UR27, UPT, UPT, UR5, 0x40004040, URZ, UP1, !UPT ;  /* 0x40004040051b7890 */ /* 0x000fe40008ffe4ff */
[----:B------:R-:W-:Y:S02]  /*2420*/  UIADD3 UR46, UP2, UPT, UR26, 0x2, URZ ;  /* 0x000000021a2e7890 */ /* 0x000fe4000ff5e0ff */
[----:B------:R-:W-:Y:S02]  /*2430*/  UIADD3 UR48, UP6, UPT, UR28, 0x4, URZ ;  /* 0x000000041c307890 */ /* 0x000fe4000ffde0ff */
[----:B------:R-:W-:Y:S02]  /*2440*/  UIADD3 UR50, UP5, UPT, UR26, 0x4, URZ ;  /* 0x000000041a327890 */ /* 0x000fe4000ffbe0ff */
[----:B------:R-:W-:-:S02]  /*2450*/  UIADD3 UR52, UP1, UPT, UR28, 0x3fe, URZ ;  /* 0x000003fe1c347890 */ /* 0x000fc4000ff3e0ff */
[----:B------:R-:W-:Y:S02]  /*2460*/  UIADD3 UR54, UP0, UPT, UR26, 0x1fe, URZ ;  /* 0x000001fe1a367890 */ /* 0x000fe4000ff1e0ff */
[----:B------:R-:W-:Y:S02]  /*2470*/  UIADD3.X UR45, UPT, UPT, UR29, URZ, URZ, UP3, !UPT ;  /* 0x000000ff1d2d7290 */ /* 0x000fe40009ffe4ff */
[----:B------:R-:W-:Y:S02]  /*2480*/  UIADD3 UR56, UP4, UPT, UR28, 0x400, URZ ;  /* 0x000004001c387890 */ /* 0x000fe4000ff9e0ff */
[----:B------:R-:W-:Y:S02]  /*2490*/  UIADD3 UR58, UP3, UPT, UR26, 0x200, URZ ;  /* 0x000002001a3a7890 */ /* 0x000fe4000ff7e0ff */
[----:B------:R-:W-:Y:S02]  /*24a0*/  UIADD3.X UR47, UPT, UPT, UR27, URZ, URZ, UP2, !UPT ;  /* 0x000000ff1b2f7290 */ /* 0x000fe400097fe4ff */
[----:B------:R-:W-:-:S02]  /*24b0*/  UIADD3.X UR49, UPT, UPT, UR29, URZ, URZ, UP6, !UPT ;  /* 0x000000ff1d317290 */ /* 0x000fc4000b7fe4ff */
[----:B------:R-:W-:Y:S02]  /*24c0*/  UIADD3 UR60, UP2, UPT, UR28, 0x402, URZ ;  /* 0x000004021c3c7890 */ /* 0x000fe4000ff5e0ff */
[----:B------:R-:W-:Y:S02]  /*24d0*/  UIADD3 UR62, UP6, UPT, UR26, 0x202, URZ ;  /* 0x000002021a3e7890 */ /* 0x000fe4000ffde0ff */
[----:B------:R-:W-:Y:S02]  /*24e0*/  UIADD3.X UR51, UPT, UPT, UR27, URZ, URZ, UP5, !UPT ;  /* 0x000000ff1b337290 */ /* 0x000fe4000affe4ff */
[----:B------:R-:W-:Y:S02]  /*24f0*/  UIADD3.X UR53, UPT, UPT, UR29, URZ, URZ, UP1, !UPT ;  /* 0x000000ff1d357290 */ /* 0x000fe40008ffe4ff */
[----:B------:R-:W-:Y:S02]  /*2500*/  UIADD3 UR4, UP5, UPT, UR28, 0x404, URZ ;  /* 0x000004041c047890 */ /* 0x000fe4000ffbe0ff */
[----:B------:R-:W-:-:S02]  /*2510*/  UIADD3 UR30, UP1, UPT, UR26, 0x204, URZ ;  /* 0x000002041a1e7890 */ /* 0x000fc4000ff3e0ff */
[----:B------:R-:W-:Y:S02]  /*2520*/  UIADD3.X UR55, UPT, UPT, UR27, URZ, URZ, UP0, !UPT ;  /* 0x000000ff1b377290 */ /* 0x000fe400087fe4ff */
[----:B------:R-:W-:Y:S02]  /*2530*/  UIADD3.X UR57, UPT, UPT, UR29, URZ, URZ, UP4, !UPT ;  /* 0x000000ff1d397290 */ /* 0x000fe4000a7fe4ff */
[----:B------:R-:W-:Y:S02]  /*2540*/  UIADD3.X UR59, UPT, UPT, UR27, URZ, URZ, UP3, !UPT ;  /* 0x000000ff1b3b7290 */ /* 0x000fe40009ffe4ff */
[----:B------:R-:W-:Y:S02]  /*2550*/  UIADD3.X UR61, UPT, UPT, UR29, URZ, URZ, UP2, !UPT ;  /* 0x000000ff1d3d7290 */ /* 0x000fe400097fe4ff */
[----:B------:R-:W-:Y:S01]  /*2560*/  UIADD3.X UR63, UPT, UPT, UR27, URZ, URZ, UP6, !UPT ;  /* 0x000000ff1b3f7290 */ /* 0x000fe2000b7fe4ff */
[----:B------:R-:W-:Y:S01]  /*2570*/  UMOV UR18, 0x0 ;  /* 0x0000000000127882 */ /* 0x000fe20000000000 */
[----:B------:R-:W-:Y:S01]  /*2580*/  UMOV UR19, 0x8100490 ;  /* 0x0810049000137882 */ /* 0x000fe20000000000 */
[----:B------:R-:W-:Y:S01]  /*2590*/  UMOV UR21, 0x40004040 ;  /* 0x4000404000157882 */ /* 0x000fe20000000000 */
[----:B------:R-:W-:Y:S01]  /*25a0*/  UMOV UR25, 0x40004040 ;  /* 0x4000404000197882 */ /* 0x000fe20000000000 */
[----:B------:R-:W-:Y:S01]  /*25b0*/  UIADD3.X UR5, UPT, UPT, UR29, URZ, URZ, UP5, !UPT ;  /* 0x000000ff1d057290 */ /* 0x000fe2000affe4ff */
[----:B------:R3:W-:Y:S01]  /*25c0*/  UTCHMMA gdesc[UR20], gdesc[UR24], tmem[UR12], tmem[UR18], idesc[UR19], UPT ;  /* 0x00ff1218140075ea */ /* 0x0007e2000b80000c */
[----:B------:R-:W-:Y:S01]  /*25d0*/  UIADD3.X UR31, UPT, UPT, UR27, URZ, URZ, UP1, !UPT ;  /* 0x000000ff1b1f7290 */ /* 0x000fe20008ffe4ff */
[----:B------:R-:W-:Y:S01]  /*25e0*/  UMOV UR16, 0x0 ;  /* 0x0000000000107882 */ /* 0x000fe20000000000 */
[----:B------:R-:W-:Y:S01]  /*25f0*/  UMOV UR17, 0x8100490 ;  /* 0x0810049000117882 */ /* 0x000fe20000000000 */
[----:B------:R-:W-:Y:S01]  /*2600*/  UMOV UR40, 0x0 ;  /* 0x0000000000287882 */ /* 0x000fe20000000000 */
[----:B------:R-:W-:Y:S01]  /*2610*/  UMOV UR41, 0x8100490 ;  /* 0x0810049000297882 */ /* 0x000fe20000000000 */
        /* <DEDUP_REMOVED lines=18> */
.L_x_64:
[----:B------:R-:W-:Y:S01]  /*2740*/  ELECT P0, URZ, PT ;  /* 0x0000000000ff782f */ /* 0x000fe20003800000 */
[----:B---3--:R-:W-:-:S03]  /*2750*/  UIADD3 UR4, UPT, UPT, UR42, 0x30020, URZ ;  /* 0x000300202a047890 */ /* 0x008fc6000fffe0ff */
[----:B------:R-:W-:Y:S01]  /*2760*/  ISETP.LT.U32.AND P0, PT, R68, 0x20, P0 ;  /* 0x000000204400780c */ /* 0x000fe20000701070 */
[----:B------:R-:W-:-:S12]  /*2770*/  UMOV UR5, URZ ;  /* 0x000000ff00057c82 */ /* 0x000fd80008000000 */
[----:B------:R-:W-:Y:S01]  /*2780*/  VOTEU.ANY UP0, P0 ;  /* 0x0000000000ff7886 */ /* 0x000fe20000000100 */
[----:B------:R-:W-:-:S04]  /*2790*/  VOTEU.ANY UP1, P0 ;  /* 0x0000000000ff7886 */ /* 0x000fc80000020100 */
[----:B------:R-:W-:Y:S02]  /*27a0*/  @UP0 UMOV UR4, UR4 ;  /* 0x0000000400040c82 */ /* 0x000fe40008000000 */
[----:B------:R3:W-:Y:S01]  /*27b0*/  @UP1 UTCBAR [UR4], URZ ;  /* 0x000000ff040013e9 */ /* 0x0007e200080000ff */
[----:B------:R-:W-:Y:S06]  /*27c0*/  BAR.SYNC.DEFER_BLOCKING 0x0 ;  /* 0x0000000000007b1d */ /* 0x000fec0000010000 */
[----:B------:R-:W4:Y:S02]  /*27d0*/  SYNCS.PHASECHK.TRANS64.TRYWAIT P0, [UR42+0x30020], R3 ;  /* 0x03002003ff0075a7 */ /* 0x000f24000800112a */
[----:B---34-:R-:W-:Y:S05]  /*27e0*/  @!P0 BRA `(.L_x_65) ;  /* 0x0000000800688947 */ /* 0x018fea0003800000 */
.L_x_81:
[----:B------:R-:W-:Y:S02]  /*27f0*/  UIADD3 UR13, UPT, UPT, UR13, 0x1, URZ ;  /* 0x000000010d0d7890 */ /* 0x000fe4000fffe0ff */
[----:B------:R-:W-:Y:S02]  /*2800*/  UIADD3 UR35, UPT, UPT, UR35, 0x80, URZ ;  /* 0x0000008023237890 */ /* 0x000fe4000fffe0ff */
[----:B------:R-:W-:-:S04]  /*2810*/  UISETP.NE.U32.AND UP0, UPT, UR13, 0x4, UPT ;  /* 0x000000040d00788c */ /* 0x000fc8000bf05070 */
[----:B------:R-:W-:Y:S02]  /*2820*/  USEL UR13, UR13, URZ, UP0 ;  /* 0x000000ff0d0d7287 */ /* 0x000fe40008000000 */
[----:B------:R-:W-:Y:S02]  /*2830*/  USEL UR4, URZ, 0x1, UP0 ;  /* 0x00000001ff047887 */ /* 0x000fe40008000000 */
[----:B--2---:R-:W-:-:S04]  /*2840*/  UISETP.GE.AND UP0, UPT, UR35, UR34, UPT ;  /* 0x000000222300728c */ /* 0x004fc8000bf06270 */
[----:B------:R-:W-:-:S05]  /*2850*/  LOP3.LUT R2, R2, UR4, RZ, 0x3c, !PT ;  /* 0x0000000402027c12 */ /* 0x000fca000f8e3cff */
[----:B------:R-:W-:Y:S05]  /*2860*/  BRA.U !UP0, `(.L_x_66) ;  /* 0xfffffff908387547 */ /* 0x000fea000b83ffff */
.L_x_59:
[----:B---34-:R-:W-:Y:S06]  /*2870*/  BAR.SYNC.DEFER_BLOCKING 0x0 ;  /* 0x0000000000007b1d */ /* 0x018fec0000010000 */
[----:B------:R-:W-:Y:S04]  /*2880*/  BSSY.RECONVERGENT B5, `(.L_x_67) ;  /* 0x0000004000057945 */ /* 0x000fe80003800200 */
[----:B------:R-:W-:Y:S05]  /*2890*/  @P3 BRA `(.L_x_68) ;  /* 0x0000000000083947 */ /* 0x000fea0003800000 */
[----:B------:R-:W2:Y:S02]  /*28a0*/  SYNCS.CCTL.IV [UR8+0x30000] ;  /* 0x03000000ff0079b1 */ /* 0x000ea40008000008 */
[----:B--2---:R-:W2:Y:S02]  /*28b0*/  SYNCS.CCTL.IV [UR8+0x30020] ;  /* 0x03002000ff0079b1 */ /* 0x004ea40008000008 */
.L_x_68:
[----:B------:R-:W-:Y:S05]  /*28c0*/  BSYNC.RECONVERGENT B5 ;  /* 0x0000000000057941 */ /* 0x000fea0003800200 */
.L_x_67:
[----:B--2---:R-:W-:Y:S06]  /*28d0*/  BAR.SYNC.DEFER_BLOCKING 0x0 ;  /* 0x0000000000007b1d */ /* 0x004fec0000010000 */
[----:B------:R-:W-:Y:S04]  /*28e0*/  BSSY.RECONVERGENT B5, `(.L_x_69) ;  /* 0x0000004000057945 */ /* 0x000fe80003800200 */
[----:B------:R-:W-:Y:S05]  /*28f0*/  @P3 BRA `(.L_x_70) ;  /* 0x0000000000083947 */ /* 0x000fea0003800000 */
[----:B------:R-:W2:Y:S02]  /*2900*/  SYNCS.CCTL.IV [UR8+0x30008] ;  /* 0x03000800ff0079b1 */ /* 0x000ea40008000008 */
[----:B--2---:R-:W2:Y:S02]  /*2910*/  SYNCS.CCTL.IV [UR8+0x30028] ;  /* 0x03002800ff0079b1 */ /* 0x004ea40008000008 */
.L_x_70:
[----:B------:R-:W-:Y:S05]  /*2920*/  BSYNC.RECONVERGENT B5 ;  /* 0x0000000000057941 */ /* 0x000fea0003800200 */
.L_x_69:
[----:B--2---:R-:W-:Y:S06]  /*2930*/  BAR.SYNC.DEFER_BLOCKING 0x0 ;  /* 0x0000000000007b1d */ /* 0x004fec0000010000 */
[----:B------:R-:W-:Y:S04]  /*2940*/  BSSY.RECONVERGENT B5, `(.L_x_71) ;  /* 0x0000004000057945 */ /* 0x000fe80003800200 */
[----:B------:R-:W-:Y:S05]  /*2950*/  @P3 BRA `(.L_x_72) ;  /* 0x0000000000083947 */ /* 0x000fea0003800000 */
[----:B------:R-:W2:Y:S02]  /*2960*/  SYNCS.CCTL.IV [UR8+0x30010] ;  /* 0x03001000ff0079b1 */ /* 0x000ea40008000008 */
[----:B--2---:R-:W2:Y:S02]  /*2970*/  SYNCS.CCTL.IV [UR8+0x30030] ;  /* 0x03003000ff0079b1 */ /* 0x004ea40008000008 */
.L_x_72:
[----:B------:R-:W-:Y:S05]  /*2980*/  BSYNC.RECONVERGENT B5 ;  /* 0x0000000000057941 */ /* 0x000fea0003800200 */
.L_x_71:
[----:B--2---:R-:W-:Y:S06]  /*2990*/  BAR.SYNC.DEFER_BLOCKING 0x0 ;  /* 0x0000000000007b1d */ /* 0x004fec0000010000 */
[----:B------:R-:W-:Y:S04]  /*29a0*/  BSSY.RECONVERGENT B5, `(.L_x_73) ;  /* 0x0000004000057945 */ /* 0x000fe80003800200 */
[----:B------:R-:W-:Y:S05]  /*29b0*/  @P3 BRA `(.L_x_74) ;  /* 0x0000000000083947 */ /* 0x000fea0003800000 */
[----:B------:R-:W2:Y:S02]  /*29c0*/  SYNCS.CCTL.IV [UR8+0x30018] ;  /* 0x03001800ff0079b1 */ /* 0x000ea40008000008 */
[----:B--2---:R-:W2:Y:S02]  /*29d0*/  SYNCS.CCTL.IV [UR8+0x30038] ;  /* 0x03003800ff0079b1 */ /* 0x004ea40008000008 */
.L_x_74:
[----:B------:R-:W-:Y:S05]  /*29e0*/  BSYNC.RECONVERGENT B5 ;  /* 0x0000000000057941 */ /* 0x000fea0003800200 */
.L_x_73:
[----:B------:R-:W-:Y:S01]  /*29f0*/  USHF.L.U32 UR9, UR9, 0x15, URZ ;  /* 0x0000001509097899 */ /* 0x000fe200080006ff */
[C---:B------:R-:W-:Y:S01]  /*2a00*/  IMAD.SHL.U32 R2, R0.reuse, 0x80, RZ ;  /* 0x0000008000027824 */ /* 0x040fe200078e00ff */
[----:B------:R-:W-:Y:S01]  /*2a10*/  ELECT P0, URZ, PT ;  /* 0x0000000000ff782f */ /* 0x000fe20003800000 */
[----:B------:R-:W-:Y:S01]  /*2a20*/  IMAD.SHL.U32 R3, R0, 0x10, RZ ;  /* 0x0000001000037824 */ /* 0x000fe200078e00ff */
[----:B------:R-:W-:Y:S02]  /*2a30*/  ULOP3.LUT UR9, UR9, 0x600000, URZ, 0xc0, !UPT ;  /* 0x0060000009097892 */ /* 0x000fe4000f8ec0ff */
[----:B------:R-:W-:Y:S01]  /*2a40*/  LOP3.LUT R0, R2, 0x3f80, RZ, 0xc0, !PT ;  /* 0x00003f8002007812 */ /* 0x000fe200078ec0ff */
[----:B------:R-:W-:Y:S01]  /*2a50*/  UMOV UR10, UR23 ;  /* 0x00000017000a7c82 */ /* 0x000fe20008000000 */
[----:B------:R-:W-:Y:S01]  /*2a60*/  UIADD3 UR9, UPT, UPT, UR12, UR9, URZ ;  /* 0x000000090c097290 */ /* 0x000fe2000fffe0ff */
[----:B------:R-:W-:Y:S02]  /*2a70*/  ISETP.LT.U32.AND P0, PT, R68, 0x20, P0 ;  /* 0x000000204400780c */ /* 0x000fe40000701070 */
[----:B------:R-:W-:-:S04]  /*2a80*/  LOP3.LUT R0, R0, 0x70, R3, 0xf8, !PT ;  /* 0x0000007000007812 */ /* 0x000fc800078ef803 */
[C---:B------:R-:W-:Y:S02]  /*2a90*/  LOP3.LUT R2, R0.reuse, 0x10, RZ, 0x3c, !PT ;  /* 0x0000001000027812 */ /* 0x040fe400078e3cff */
[----:B-----5:R-:W3:Y:S01]  /*2aa0*/  LDTM.x64 R4, tmem[UR9] ;  /* 0x00000009000479ee */ /* 0x020ee20008340000 */
[----:B------:R-:W-:Y:S01]  /*2ab0*/  LOP3.LUT R3, R0, 0x20, RZ, 0x3c, !PT ;  /* 0x0000002000037812 */ /* 0x000fe200078e3cff */
[----:B------:R-:W-:Y:S01]  /*2ac0*/  NOP ;  /* 0x0000000000007918 */ /* 0x000fe20000000000 */
[----:B------:R-:W-:Y:S02]  /*2ad0*/  UMOV UR9, UR7 ;  /* 0x0000000700097c82 */ /* 0x000fe40008000000 */
[----:B---3--:R-:W-:Y:S01]  /*2ae0*/  VOTEU.ANY UP1, P0 ;  /* 0x0000000000ff7886 */ /* 0x008fe20000020100 */
[----:B------:R-:W-:Y:S01]  /*2af0*/  VOTEU.ANY UP0, P0 ;  /* 0x0000000000ff7886 */ /* 0x000fe20000000100 */
[----:B------:R-:W-:Y:S02]  /*2b00*/  F2FP.BF16.F32.PACK_AB R4, R5, R4 ;  /* 0x000000040504723e */ /* 0x000fe400000010ff */
[----:B------:R-:W-:-:S02]  /*2b10*/  F2FP.BF16.F32.PACK_AB R5, R7, R6 ;  /* 0x000000060705723e */ /* 0x000fc400000010ff */
[----:B------:R-:W-:Y:S02]  /*2b20*/  F2FP.BF16.F32.PACK_AB R12, R13, R12 ;  /* 0x0000000c0d0c723e */ /* 0x000fe400000010ff */
[----:B------:R-:W-:Y:S02]  /*2b30*/  F2FP.BF16.F32.PACK_AB R6, R9, R8 ;  /* 0x000000080906723e */ /* 0x000fe400000010ff */
[----:B------:R-:W-:Y:S02]  /*2b40*/  F2FP.BF16.F32.PACK_AB R7, R11, R10 ;  /* 0x0000000a0b07723e */ /* 0x000fe400000010ff */
[----:B------:R-:W-:Y:S02]  /*2b50*/  F2FP.BF16.F32.PACK_AB R13, R15, R14 ;  /* 0x0000000e0f0d723e */ /* 0x000fe400000010ff */
[----:B------:R-:W-:Y:S01]  /*2b60*/  F2FP.BF16.F32.PACK_AB R20, R21, R20 ;  /* 0x000000141514723e */ /* 0x000fe200000010ff */
[----:B--2---:R2:W-:Y:S01]  /*2b70*/  STS.128 [R0+UR8], R4 ;  /* 0x0000000400007988 */ /* 0x0045e20008000c08 */
[----:B------:R-:W-:-:S02]  /*2b80*/  F2FP.BF16.F32.PACK_AB R14, R17, R16 ;  /* 0x00000010110e723e */ /* 0x000fc400000010ff */
[----:B------:R-:W-:Y:S02]  /*2b90*/  F2FP.BF16.F32.PACK_AB R15, R19, R18 ;  /* 0x00000012130f723e */ /* 0x000fe400000010ff */
[----:B------:R-:W-:Y:S02]  /*2ba0*/  F2FP.BF16.F32.PACK_AB R21, R23, R22 ;  /* 0x000000161715723e */ /* 0x000fe400000010ff */
[----:B------:R-:W-:Y:S01]  /*2bb0*/  F2FP.BF16.F32.PACK_AB R28, R29, R28 ;  /* 0x0000001c1d1c723e */ /* 0x000fe200000010ff */
[----:B------:R2:W-:Y:S01]  /*2bc0*/  STS.128 [R2+UR8], R12 ;  /* 0x0000000c02007988 */ /* 0x0005e20008000c08 */
[----:B------:R-:W-:Y:S02]  /*2bd0*/  F2FP.BF16.F32.PACK_AB R22, R25, R24 ;  /* 0x000000181916723e */ /* 0x000fe400000010ff */
[----:B------:R-:W-:Y:S02]  /*2be0*/  F2FP.BF16.F32.PACK_AB R23, R27, R26 ;  /* 0x0000001a1b17723e */ /* 0x000fe400000010ff */
[----:B------:R-:W-:-:S02]  /*2bf0*/  F2FP.BF16.F32.PACK_AB R29, R31, R30 ;  /* 0x0000001e1f1d723e */ /* 0x000fc400000010ff */
[----:B------:R-:W-:Y:S01]  /*2c00*/  F2FP.BF16.F32.PACK_AB R36, R37, R36 ;  /* 0x000000242524723e */ /* 0x000fe200000010ff */
[----:B------:R2:W-:Y:S01]  /*2c10*/  STS.128 [R3+UR8], R20 ;  /* 0x0000001403007988 */ /* 0x0005e20008000c08 */
[----:B------:R-:W-:Y:S02]  /*2c20*/  F2FP.BF16.F32.PACK_AB R30, R33, R32 ;  /* 0x00000020211e723e */ /* 0x000fe400000010ff */
[----:B------:R-:W-:Y:S02]  /*2c30*/  F2FP.BF16.F32.PACK_AB R31, R35, R34 ;  /* 0x00000022231f723e */ /* 0x000fe400000010ff */
[----:B------:R-:W-:Y:S02]  /*2c40*/  F2FP.BF16.F32.PACK_AB R37, R39, R38 ;  /* 0x000000262725723e */ /* 0x000fe400000010ff */
[----:B------:R-:W-:Y:S02]  /*2c50*/  F2FP.BF16.F32.PACK_AB R44, R45, R44 ;  /* 0x0000002c2d2c723e */ /* 0x000fe400000010ff */
[----:B------:R-:W-:-:S02]  /*2c60*/  LOP3.LUT R8, R0, 0x30, RZ, 0x3c, !PT ;  /* 0x0000003000087812 */ /* 0x000fc400078e3cff */
[----:B------:R-:W-:Y:S02]  /*2c70*/  F2FP.BF16.F32.PACK_AB R38, R41, R40 ;  /* 0x000000282926723e */ /* 0x000fe400000010ff */
[----:B------:R-:W-:Y:S01]  /*2c80*/  F2FP.BF16.F32.PACK_AB R39, R43, R42 ;  /* 0x0000002a2b27723e */ /* 0x000fe200000010ff */
[----:B------:R2:W-:Y:S01]  /*2c90*/  STS.128 [R8+UR8], R28 ;  /* 0x0000001c08007988 */ /* 0x0005e20008000c08 */
[----:B------:R-:W-:Y:S02]  /*2ca0*/  F2FP.BF16.F32.PACK_AB R45, R47, R46 ;  /* 0x0000002e2f2d723e */ /* 0x000fe400000010ff */
[----:B------:R-:W-:Y:S02]  /*2cb0*/  F2FP.BF16.F32.PACK_AB R52, R53, R52 ;  /* 0x000000343534723e */ /* 0x000fe400000010ff */
[----:B------:R-:W-:Y:S02]  /*2cc0*/  LOP3.LUT R9, R0, 0x40, RZ, 0x3c, !PT ;  /* 0x0000004000097812 */ /* 0x000fe400078e3cff */
[----:B------:R-:W-:-:S02]  /*2cd0*/  F2FP.BF16.F32.PACK_AB R46, R49, R48 ;  /* 0x00000030312e723e */ /* 0x000fc400000010ff */
[----:B------:R-:W-:Y:S01]  /*2ce0*/  F2FP.BF16.F32.PACK_AB R47, R51, R50 ;  /* 0x00000032332f723e */ /* 0x000fe200000010ff */
[----:B------:R2:W-:Y:S01]  /*2cf0*/  STS.128 [R9+UR8], R36 ;  /* 0x0000002409007988 */ /* 0x0005e20008000c08 */
[----:B------:R-:W-:Y:S02]  /*2d00*/  F2FP.BF16.F32.PACK_AB R53, R55, R54 ;  /* 0x000000363735723e */ /* 0x000fe400000010ff */
[----:B------:R-:W-:Y:S02]  /*2d10*/  F2FP.BF16.F32.PACK_AB R60, R61, R60 ;  /* 0x0000003c3d3c723e */ /* 0x000fe400000010ff */
[----:B------:R-:W-:Y:S02]  /*2d20*/  LOP3.LUT R10, R0, 0x50, RZ, 0x3c, !PT ;  /* 0x00000050000a7812 */ /* 0x000fe400078e3cff */
[----:B------:R-:W-:Y:S02]  /*2d30*/  F2FP.BF16.F32.PACK_AB R54, R57, R56 ;  /* 0x000000383936723e */ /* 0x000fe400000010ff */
[----:B------:R-:W-:Y:S01]  /*2d40*/  F2FP.BF16.F32.PACK_AB R55, R59, R58 ;  /* 0x0000003a3b37723e */ /* 0x000fe200000010ff */
[----:B------:R2:W-:Y:S01]  /*2d50*/  STS.128 [R10+UR8], R44 ;  /* 0x0000002c0a007988 */ /* 0x0005e20008000c08 */
[----:B------:R-:W-:-:S02]  /*2d60*/  F2FP.BF16.F32.PACK_AB R61, R63, R62 ;  /* 0x0000003e3f3d723e */ /* 0x000fc400000010ff */
[C---:B------:R-:W-:Y:S02]  /*2d70*/  LOP3.LUT R11, R0.reuse, 0x60, RZ, 0x3c, !PT ;  /* 0x00000060000b7812 */ /* 0x040fe400078e3cff */
[----:B------:R-:W-:Y:S02]  /*2d80*/  F2FP.BF16.F32.PACK_AB R62, R65, R64 ;  /* 0x00000040413e723e */ /* 0x000fe400000010ff */
[----:B------:R-:W-:Y:S01]  /*2d90*/  F2FP.BF16.F32.PACK_AB R63, R67, R66 ;  /* 0x00000042433f723e */ /* 0x000fe200000010ff */
[----:B------:R2:W-:Y:S01]  /*2da0*/  STS.128 [R11+UR8], R52 ;  /* 0x000000340b007988 */ /* 0x0005e20008000c08 */
[----:B------:R-:W-:-:S05]  /*2db0*/  LOP3.LUT R16, R0, 0x70, RZ, 0x3c, !PT ;  /* 0x0000007000107812 */ /* 0x000fca00078e3cff */
[----:B------:R2:W-:Y:S01]  /*2dc0*/  STS.128 [R16+UR8], R60 ;  /* 0x0000003c10007988 */ /* 0x0005e20008000c08 */
[----:B------:R3:W-:Y:S06]  /*2dd0*/  MEMBAR.ALL.CTA ;  /* 0x0000000000007992 */ /* 0x0007ec0000008000 */
[----:B---3--:R-:W3:Y:S02]  /*2de0*/  FENCE.VIEW.ASYNC.S ;  /* 0x00000000000073c6 */ /* 0x008ee40000000000 */
[----:B---3--:R-:W-:Y:S06]  /*2df0*/  BAR.SYNC.DEFER_BLOCKING 0x0 ;  /* 0x0000000000007b1d */ /* 0x008fec0000010000 */
[----:B------:R2:W-:Y:S01]  /*2e00*/  @UP1 UTMASTG.2D [UR8], [UR14] ;  /* 0x000000080e0013b5 */ /* 0x0005e20008008000 */
[----:B------:R0:W-:Y:S01]  /*2e10*/  UTMACMDFLUSH ;  /* 0x00000000000079b7 */ /* 0x0001e20000000000 */
[----:B------:R-:W-:-:S04]  /*2e20*/  DEPBAR.LE SB0, 0x0 ;  /* 0x000080000000791a */ /* 0x000fc80000000000 */
[----:B------:R-:W-:Y:S08]  /*2e30*/  BAR.SYNC.DEFER_BLOCKING 0x0 ;  /* 0x0000000000007b1d */ /* 0x000ff00000010000 */
[----:B------:R-:W-:Y:S06]  /*2e40*/  BAR.SYNC.DEFER_BLOCKING 0x0 ;  /* 0x0000000000007b1d */ /* 0x000fec0000010000 */
[----:B--2---:R-:W-:Y:S05]  /*2e50*/  @P2 BRA `(.L_x_75) ;  /* 0x0000000000a02947 */ /* 0x004fea0003800000 */
[----:B------:R-:W2:Y:S01]  /*2e60*/  S2UR UR5, SR_CgaCtaId ;  /* 0x00000000000579c3 */ /* 0x000ea20000008800 */
[----:B------:R-:W-:Y:S01]  /*2e70*/  NOP ;  /* 0x0000000000007918 */ /* 0x000fe20000000000 */
[----:B------:R-:W-:Y:S01]  /*2e80*/  UMOV UR4, 0x50 ;  /* 0x0000005000047882 */ /* 0x000fe20000000000 */
[----:B------:R-:W-:Y:S02]  /*2e90*/  IMAD.U32 R0, RZ, RZ, UR12 ;  /* 0x0000000cff007e24 */ /* 0x000fe4000f8e00ff */
[----:B------:R-:W-:Y:S02]  /*2ea0*/  IMAD.MOV.U32 R3, RZ, RZ, 0x3 ;  /* 0x00000003ff037424 */ /* 0x000fe400078e00ff */
[----:B------:R-:W-:Y:S01]  /*2eb0*/  IMAD.MOV.U32 R7, RZ, RZ, 0x1 ;  /* 0x00000001ff077424 */ /* 0x000fe200078e00ff */
[----:B------:R-:W-:-:S04]  /*2ec0*/  LOP3.LUT R0, R0, 0xffff, RZ, 0xc0, !PT ;  /* 0x0000ffff00007812 */ /* 0x000fc800078ec0ff */
[----:B------:R-:W-:-:S05]  /*2ed0*/  SHF.R.U32.HI R0, RZ, 0x5, R0 ;  /* 0x00000005ff007819 */ /* 0x000fca0000011600 */
[----:B------:R-:W-:Y:S01]  /*2ee0*/  VIADD R2, R0, 0x10 ;  /* 0x0000001000027836 */ /* 0x000fe20000000000 */
[----:B------:R-:W-:Y:S01]  /*2ef0*/  SHF.L.U32 R0, R3, R0, RZ ;  /* 0x0000000003007219 */ /* 0x000fe200000006ff */
[----:B--2---:R-:W-:-:S03]  /*2f00*/  ULEA UR6, UR5, UR4, 0x18 ;  /* 0x0000000405067291 */ /* 0x004fc6000f8ec0ff */
[----:B------:R-:W-:-:S04]  /*2f10*/  SHF.L.U32 R3, R7, R2, RZ ;  /* 0x0000000207037219 */ /* 0x000fc800000006ff */
[----:B------:R-:W-:Y:S02]  /*2f20*/  LOP3.LUT R0, R3, R0, RZ, 0xfc, !PT ;  /* 0x0000000003007212 */ /* 0x000fe400078efcff */
[----:B------:R-:W2:Y:S02]  /*2f30*/  LDS R5, [UR6] ;  /* 0x00000006ff057984 */ /* 0x000ea40008000800 */
[C---:B------:R-:W-:Y:S02]  /*2f40*/  LOP3.LUT R2, R0.reuse, 0xffff, RZ, 0xc0, !PT ;  /* 0x0000ffff00027812 */ /* 0x040fe400078ec0ff */
[----:B--2---:R-:W-:-:S04]  /*2f50*/  LOP3.LUT R3, R0, 0xffff, R5, 0x80, !PT ;  /* 0x0000ffff00037812 */ /* 0x004fc800078e8005 */
[----:B------:R-:W-:-:S13]  /*2f60*/  ISETP.NE.AND P0, PT, R3, R2, PT ;  /* 0x000000020300720c */ /* 0x000fda0003f05270 */
[----:B------:R-:W-:Y:S05]  /*2f70*/  @P0 BRA `(.L_x_76) ;  /* 0x0000000000500947 */ /* 0x000fea0003800000 */
[----:B------:R-:W-:Y:S02]  /*2f80*/  SHF.R.U32.HI R5, RZ, 0x10, R5 ;  /* 0x00000010ff057819 */ /* 0x000fe40000011605 */
[----:B------:R-:W-:-:S04]  /*2f90*/  SHF.R.U32.HI R2, RZ, 0x10, R0 ;  /* 0x00000010ff027819 */ /* 0x000fc80000011600 */
[----:B------:R-:W-:-:S04]  /*2fa0*/  LOP3.LUT R5, R5, R2, RZ, 0xc0, !PT ;  /* 0x0000000205057212 */ /* 0x000fc800078ec0ff */
[----:B------:R-:W-:-:S13]  /*2fb0*/  ISETP.NE.AND P0, PT, R5, R2, PT ;  /* 0x000000020500720c */ /* 0x000fda0003f05270 */
[----:B------:R-:W-:Y:S05]  /*2fc0*/  @P0 BRA `(.L_x_77) ;  /* 0x0000000000300947 */ /* 0x000fea0003800000 */
[----:B------:R-:W-:Y:S01]  /*2fd0*/  R2UR UR4, R0 ;  /* 0x00000000000472ca */ /* 0x000fe200000e0000 */
[----:B------:R-:W-:Y:S01]  /*2fe0*/  VOTEU.ANY UR5, UPT, PT ;  /* 0x0000000000057886 */ /* 0x000fe200038e0100 */
[----:B------:R-:W2:Y:S01]  /*2ff0*/  S2R R0, SR_LANEID ;  /* 0x0000000000007919 */ /* 0x000ea20000000000 */
[----:B------:R-:W-:-:S10]  /*3000*/  UFLO.U32 UR5, UR5 ;  /* 0x00000005000572bd */ /* 0x000fd400080e0000 */
[----:B------:R-:W-:-:S06]  /*3010*/  ULOP3.LUT UR4, URZ, UR4, URZ, 0x33, !UPT ;  /* 0x00000004ff047292 */ /* 0x000fcc000f8e33ff */
[----:B------:R-:W-:-:S04]  /*3020*/  IMAD.U32 R2, RZ, RZ, UR4 ;  /* 0x00000004ff027e24 */ /* 0x000fc8000f8e00ff */
[----:B------:R-:W3:Y:S02]  /*3030*/  REDUX UR7, R2 ;  /* 0x00000000020773c4 */ /* 0x000ee40000000000 */
[----:B------:R4:W-:Y:S01]  /*3040*/  UTCATOMSWS.AND URZ, UR4 ;  /* 0x0000000400ff79e3 */ /* 0x0009e20008000000 */
[----:B--2---:R-:W-:Y:S01]  /*3050*/  ISETP.EQ.U32.AND P0, PT, R0, UR5, PT ;  /* 0x0000000500007c0c */ /* 0x004fe2000bf02070 */
[----:B---3--:R-:W-:-:S12]  /*3060*/  IMAD.U32 R0, RZ, RZ, UR7 ;  /* 0x00000007ff007e24 */ /* 0x008fd8000f8e00ff */
[----:B------:R4:W-:Y:S01]  /*3070*/  @P0 ATOMS.AND RZ, [UR6], R0 ;  /* 0x00000000ffff098c */ /* 0x0009e2000a800006 */
[----:B------:R-:W-:Y:S05]  /*3080*/  BRA `(.L_x_75) ;  /* 0x0000000000147947 */ /* 0x000fea0003800000 */
.L_x_77:
[----:B------:R-:W-:-:S07]  /*3090*/  MOV R2, 0x30b0 ;  /* 0x000030b000027802 */ /* 0x000fce0000000f00 */
[----:B-1----:R-:W-:Y:S05]  /*30a0*/  CALL.REL.NOINC `($__internal_0_$__cuda_sm10x_tcgen05_guardrail_trap_col_being_dealloced_not_returned_by_alloc) ;  /* 0x0000000000447944 */ /* 0x002fea0003c00000 */
[----:B------:R-:W-:Y:S05]  /*30b0*/  BRA `(.L_x_75) ;  /* 0x0000000000087947 */ /* 0x000fea0003800000 */
.L_x_76:
[----:B------:R-:W-:-:S07]  /*30c0*/  MOV R2, 0x30e0 ;  /* 0x000030e000027802 */ /* 0x000fce0000000f00 */
[----:B-1----:R-:W-:Y:S05]  /*30d0*/  CALL.REL.NOINC `($__internal_2_$__cuda_sm10x_tcgen05_guardrail_trap_unallocated_columns_being_dealloced) ;  /* 0x0000000000507944 */ /* 0x002fea0003c00000 */
.L_x_75:
[----:B------:R-:W-:Y:S01]  /*30e0*/  NOP ;  /* 0x0000000000007918 */ /* 0x000fe20000000000 */
[----:B----4-:R-:W-:Y:S05]  /*30f0*/  EXIT ;  /* 0x000000000000794d */ /* 0x010fea0003800000 */
.L_x_60:
[----:B------:R-:W2:Y:S02]  /*3100*/  SYNCS.PHASECHK.TRANS64.TRYWAIT P0, [UR8+0x30000], RZ ;  /* 0x030000ffff0075a7 */ /* 0x000ea40008001108 */
[----:B--2---:R-:W-:Y:S05]  /*3110*/  @!P0 BRA `(.L_x_60) ;  /* 0xfffffffc00f88947 */ /* 0x004fea000383ffff */
[----:B------:R-:W-:Y:S05]  /*3120*/  BRA `(.L_x_78) ;  /* 0xffffffe800f87947 */ /* 0x000fea000383ffff */
.L_x_62:
[----:B------:R-:W2:Y:S02]  /*3130*/  SYNCS.PHASECHK.TRANS64.TRYWAIT P1, [UR8+0x30020], RZ ;  /* 0x030020ffff0075a7 */ /* 0x000ea40008021108 */
[----:B--2---:R-:W-:Y:S05]  /*3140*/  @!P1 BRA `(.L_x_62) ;  /* 0xfffffffc00f89947 */ /* 0x004fea000383ffff */
[----:B------:R-:W-:Y:S05]  /*3150*/  BRA `(.L_x_79) ;  /* 0xffffffec00e87947 */ /* 0x000fea000383ffff */
.L_x_63:
[----:B------:R-:W3:Y:S02]  /*3160*/  SYNCS.PHASECHK.TRANS64.TRYWAIT P0, [UR42+0x30000], R3 ;  /* 0x03000003ff0075a7 */ /* 0x000ee4000800112a */
[----:B---3--:R-:W-:Y:S05]  /*3170*/  @!P0 BRA `(.L_x_63) ;  /* 0xfffffffc00f88947 */ /* 0x008fea000383ffff */
[----:B------:R-:W-:Y:S05]  /*3180*/  BRA `(.L_x_80) ;  /* 0xfffffff000747947 */ /* 0x000fea000383ffff */
.L_x_65:
[----:B------:R-:W3:Y:S02]  /*3190*/  SYNCS.PHASECHK.TRANS64.TRYWAIT P0, [UR42+0x30020], R3 ;  /* 0x03002003ff0075a7 */ /* 0x000ee4000800112a */
[----:B---3--:R-:W-:Y:S05]  /*31a0*/  @!P0 BRA `(.L_x_65) ;  /* 0xfffffffc00f88947 */ /* 0x008fea000383ffff */
[----:B------:R-:W-:Y:S05]  /*31b0*/  BRA `(.L_x_81) ;  /* 0xfffffff4008c7947 */ /* 0x000fea000383ffff */
        .weak           $__internal_0_$__cuda_sm10x_tcgen05_guardrail_trap_col_being_dealloced_not_returned_by_alloc
        .type           $__internal_0_$__cuda_sm10x_tcgen05_guardrail_trap_col_being_dealloced_not_returned_by_alloc,@function
        .size           $__internal_0_$__cuda_sm10x_tcgen05_guardrail_trap_col_being_dealloced_not_returned_by_alloc,($__internal_1_$__cuda_sm10x_tcgen05_guardrail_trap_phase_invalid_during_alloc - $__internal_0_$__cuda_sm10x_tcgen05_guardrail_trap_col_being_dealloced_not_returned_by_alloc)
$__internal_0_$__cuda_sm10x_tcgen05_guardrail_trap_col_being_dealloced_not_returned_by_alloc:
[----:B------:R-:W-:Y:S05]  /*31c0*/  BPT.TRAP 0x1 ;  /* 0x000000040000795c */ /* 0x000fea0000300000 */
[----:B------:R-:W-:-:S04]  /*31d0*/  IMAD.MOV.U32 R3, RZ, RZ, 0x0 ;  /* 0x00000000ff037424 */ /* 0x000fc800078e00ff */
[----:B------:R-:W-:Y:S05]  /*31e0*/  RET.REL.NODEC R2 `(gluon_tcgen05) ;  /* 0xffffffcc02847950 */ /* 0x000fea0003c3ffff */
        .weak           $__internal_1_$__cuda_sm10x_tcgen05_guardrail_trap_phase_invalid_during_alloc
        .type           $__internal_1_$__cuda_sm10x_tcgen05_guardrail_trap_phase_invalid_during_alloc,@function
        .size           $__internal_1_$__cuda_sm10x_tcgen05_guardrail_trap_phase_invalid_during_alloc,($__internal_2_$__cuda_sm10x_tcgen05_guardrail_trap_unallocated_columns_being_dealloced - $__internal_1_$__cuda_sm10x_tcgen05_guardrail_trap_phase_invalid_during_alloc)
$__internal_1_$__cuda_sm10x_tcgen05_guardrail_trap_phase_invalid_during_alloc:
[----:B------:R-:W-:Y:S05]  /*31f0*/  BPT.TRAP 0x1 ;  /* 0x000000040000795c */ /* 0x000fea0000300000 */
[----:B------:R-:W-:-:S04]  /*3200*/  IMAD.MOV.U32 R3, RZ, RZ, 0x0 ;  /* 0x00000000ff037424 */ /* 0x000fc800078e00ff */
[----:B------:R-:W-:Y:S05]  /*3210*/  RET.REL.NODEC R2 `(gluon_tcgen05) ;  /* 0xffffffcc02787950 */ /* 0x000fea0003c3ffff */
        .weak           $__internal_2_$__cuda_sm10x_tcgen05_guardrail_trap_unallocated_columns_being_dealloced
        .type           $__internal_2_$__cuda_sm10x_tcgen05_guardrail_trap_unallocated_columns_being_dealloced,@function
        .size           $__internal_2_$__cuda_sm10x_tcgen05_guardrail_trap_unallocated_columns_being_dealloced,(.L_x_85 - $__internal_2_$__cuda_sm10x_tcgen05_guardrail_trap_unallocated_columns_being_dealloced)
$__internal_2_$__cuda_sm10x_tcgen05_guardrail_trap_unallocated_columns_being_dealloced:
[----:B------:R-:W-:Y:S05]  /*3220*/  BPT.TRAP 0x1 ;  /* 0x000000040000795c */ /* 0x000fea0000300000 */
[----:B------:R-:W-:-:S04]  /*3230*/  IMAD.MOV.U32 R3, RZ, RZ, 0x0 ;  /* 0x00000000ff037424 */ /* 0x000fc800078e00ff */
[----:B------:R-:W-:Y:S05]  /*3240*/  RET.REL.NODEC R2 `(gluon_tcgen05) ;  /* 0xffffffcc026c7950 */ /* 0x000fea0003c3ffff */
.L_x_82:
[----:B------:R-:W-:-:S00]  /*3250*/  BRA `(.L_x_82) ;  /* 0xfffffffc00fc7947 */ /* 0x000fc0000383ffff */
[----:B------:R-:W-:-:S00]  /*3260*/  NOP ;  /* 0x0000000000007918 */ /* 0x000fc00000000000 */
        /* <DEDUP_REMOVED lines=9> */
.L_x_85:


//--------------------- .nv.shared.gluon_tcgen05  --------------------------
	.section	.nv.shared.gluon_tcgen05,"aw",@nobits
	.sectionflags	@""
	.align	16
	.zero		1024


//--------------------- .nv.shared.reserved.0     --------------------------
	.section	.nv.shared.reserved.0,"aw",@nobits
	.align	8
	.weak		__nv_reservedSMEM_offset_0_alias
	.size		__nv_reservedSMEM_offset_0_alias, 0, 64
	.other		__nv_reservedSMEM_offset_0_alias,@"STO_CUDA_RESERVED_SHARED STV_DEFAULT"
__nv_reservedSMEM_offset_0_alias:
	.zero		0
.nv.shared.reserved.0:
	.zero		64
	.weak		__nv_reservedSMEM_allocation_phase
	.type		__nv_reservedSMEM_allocation_phase,@object
	.size		__nv_reservedSMEM_allocation_phase,(.L_0 - __nv_reservedSMEM_allocation_phase)
__nv_reservedSMEM_allocation_phase:
	.zero		1
.L_0:
	.zero		7
	.weak		__nv_reservedSMEM_devtool_atexit_pc
	.type		__nv_reservedSMEM_devtool_atexit_pc,@object
	.size		__nv_reservedSMEM_devtool_atexit_pc,(__nv_reservedSMEM_allocation_mask - __nv_reservedSMEM_devtool_atexit_pc)
__nv_reservedSMEM_devtool_atexit_pc:
	.zero		8
	.weak		__nv_reservedSMEM_allocation_mask
	.type		__nv_reservedSMEM_allocation_mask,@object
	.size		__nv_reservedSMEM_allocation_mask,(.L_2 - __nv_reservedSMEM_allocation_mask)
__nv_reservedSMEM_allocation_mask:
	.zero		4
.L_2:


//--------------------- .nv.constant0.gluon_tcgen05 --------------------------
	.section	.nv.constant0.gluon_tcgen05,"a",@progbits
	.sectionflags	@""
	.align	4
.nv.constant0.gluon_tcgen05:
	.zero		976


//--------------------- SYMBOLS --------------------------

	.type		.nv.reservedSmem.offset0,@object
	.size		.nv.reservedSmem.offset0,0x4
	.type		.nv.reservedSmem.cap,@object
	.size		.nv.reservedSmem.cap,0x4
